	.target	sm_100a

	.elftype	@"ET_EXEC"


//--------------------- .note.nv.tkinfo           --------------------------
	.section	.note.nv.tkinfo,"",@"SHT_NOTE"
	.sectionflags	@"SHF_NOTE_NV_TKINFO"
	.tkinfo
        /*0018*/ 	.word	0x00000002
        /*0030*/ 	.string	""
        /*0030*/ 	.string	"ptxas"
        /*0030*/ 	.string	"Cuda compilation tools, release 13.0, V13.0.88"
        /*0030*/ 	.string	"Build cuda_13.0.r13.0/compiler.36424714_0"
        /*0030*/ 	.string	"-arch sm_100a -m 64 "



//--------------------- .note.nv.cuinfo           --------------------------
	.section	.note.nv.cuinfo,"",@"SHT_NOTE"
	.sectionflags	@"SHF_NOTE_NV_CUINFO"
        /*0018*/ 	.short	0x0002
        /*001a*/ 	.short	0x0064
        /*001c*/ 	.short	0x0082
	.zero		2


//--------------------- .nv.info                  --------------------------
	.section	.nv.info,"",@"SHT_CUDA_INFO"
	.align	4


	//----- nvinfo : EIATTR_REGCOUNT
	.align		4
        /*0000*/ 	.byte	0x04, 0x2f
        /*0002*/ 	.short	(.L_19 - .L_18)
	.align		4
.L_18:
        /*0004*/ 	.word	index@(_ZN7cutlass13device_kernelINS_4gemm6kernel13GemmUniversalIN4cute5tupleIJiiiiEEENS1_10collective13CollectiveMmaINS1_35MainloopSm100TmaUmmaWarpSpecializedILi8ELi2ELi4ENS5_IJNS4_1CILi2EEENSA_ILi1EEESC_EEEEENS5_IJNSA_ILi128EEENSA_ILi256EEENSA_ILi64EEEEEENS_6half_tENS5_IJlSC_lEEESJ_SK_NS4_8TiledMMAINS4_8MMA_AtomIJNS4_26SM100_MMA_F16BF16_2x1SM_SSISJ_SJ_fLi128ELi256ELNS4_4UMMA5MajorE0ELSP_0ELNSO_7ScaleInE0ELSQ_0EEEEEENS4_6LayoutINS5_IJSC_SC_SC_EEENS5_IJNSA_ILi0EEESV_SV_EEEEENS5_IJNS4_10UnderscoreESY_SY_EEEEENS4_18SM100_TMA_2SM_LOADENS4_14ComposedLayoutINS4_7SwizzleILi3ELi4ELi3EEENS4_18smem_ptr_flag_bitsILi16EEENST_INS5_IJNSA_ILi8EEESH_EEENS5_IJSH_SC_EEEEEEEvNS4_8identityES11_S1B_vS1C_EENS_8epilogue10collective18CollectiveEpilogueINS1E_23Sm100TmaWarpSpecializedILi4ELi2ELi32ELb1ELb0EEEJNS5_IJSH_SG_SH_EEENS5_IJNST_ISH_SC_EENST_INS5_IJNSA_ILi32EEESB_EEENS5_IJSC_SF_EEEEEEEESJ_SK_SJ_SK_NS1E_6fusion15FusionCallbacksIS1I_NS1Q_17LinCombPerRowBiasISJ_fSJ_SJ_fLi8ELNS_15FloatRoundStyleE2EEES1J_S1P_JEEENS4_5SM1004TMEM4LOAD26SM100_TMEM_LOAD_32dp32b32xENS4_13SM90_TMA_LOADENS12_INS13_ILi2ELi4ELi3EEES16_NST_INS5_IJS17_S1L_EEENS5_IJS1L_SC_EEEEEEENS4_39AutoVectorizingCopyWithAssumedAlignmentILi128EEENS4_14SM90_TMA_STOREES25_S27_S27_EEEvvEEEEvNT_6ParamsE)
        /*0008*/ 	.word	0x0000007b


	//----- nvinfo : EIATTR_FRAME_SIZE
	.align		4
.L_19:
        /*000c*/ 	.byte	0x04, 0x11
        /*000e*/ 	.short	(.L_21 - .L_20)
	.align		4
.L_20:
        /*0010*/ 	.word	index@($__internal_2_$__cuda_sm10x_tcgen05_guardrail_trap_unallocated_columns_being_dealloced)
        /*0014*/ 	.word	0x00000000


	//----- nvinfo : EIATTR_FRAME_SIZE
	.align		4
.L_21:
        /*0018*/ 	.byte	0x04, 0x11
        /*001a*/ 	.short	(.L_23 - .L_22)
	.align		4
.L_22:
        /*001c*/ 	.word	index@($__internal_1_$__cuda_sm10x_tcgen05_guardrail_trap_phase_invalid_during_alloc)
        /*0020*/ 	.word	0x00000000


	//----- nvinfo : EIATTR_FRAME_SIZE
	.align		4
.L_23:
        /*0024*/ 	.byte	0x04, 0x11
        /*0026*/ 	.short	(.L_25 - .L_24)
	.align		4
.L_24:
        /*0028*/ 	.word	index@($__internal_0_$__cuda_sm10x_tcgen05_guardrail_trap_col_being_dealloced_not_returned_by_alloc)
        /*002c*/ 	.word	0x00000000


	//----- nvinfo : EIATTR_FRAME_SIZE
	.align		4
.L_25:
        /*0030*/ 	.byte	0x04, 0x11
        /*0032*/ 	.short	(.L_27 - .L_26)
	.align		4
.L_26:
        /*0034*/ 	.word	index@(_ZN7cutlass13device_kernelINS_4gemm6kernel13GemmUniversalIN4cute5tupleIJiiiiEEENS1_10collective13CollectiveMmaINS1_35MainloopSm100TmaUmmaWarpSpecializedILi8ELi2ELi4ENS5_IJNS4_1CILi2EEENSA_ILi1EEESC_EEEEENS5_IJNSA_ILi128EEENSA_ILi256EEENSA_ILi64EEEEEENS_6half_tENS5_IJlSC_lEEESJ_SK_NS4_8TiledMMAINS4_8MMA_AtomIJNS4_26SM100_MMA_F16BF16_2x1SM_SSISJ_SJ_fLi128ELi256ELNS4_4UMMA5MajorE0ELSP_0ELNSO_7ScaleInE0ELSQ_0EEEEEENS4_6LayoutINS5_IJSC_SC_SC_EEENS5_IJNSA_ILi0EEESV_SV_EEEEENS5_IJNS4_10UnderscoreESY_SY_EEEEENS4_18SM100_TMA_2SM_LOADENS4_14ComposedLayoutINS4_7SwizzleILi3ELi4ELi3EEENS4_18smem_ptr_flag_bitsILi16EEENST_INS5_IJNSA_ILi8EEESH_EEENS5_IJSH_SC_EEEEEEEvNS4_8identityES11_S1B_vS1C_EENS_8epilogue10collective18CollectiveEpilogueINS1E_23Sm100TmaWarpSpecializedILi4ELi2ELi32ELb1ELb0EEEJNS5_IJSH_SG_SH_EEENS5_IJNST_ISH_SC_EENST_INS5_IJNSA_ILi32EEESB_EEENS5_IJSC_SF_EEEEEEEESJ_SK_SJ_SK_NS1E_6fusion15FusionCallbacksIS1I_NS1Q_17LinCombPerRowBiasISJ_fSJ_SJ_fLi8ELNS_15FloatRoundStyleE2EEES1J_S1P_JEEENS4_5SM1004TMEM4LOAD26SM100_TMEM_LOAD_32dp32b32xENS4_13SM90_TMA_LOADENS12_INS13_ILi2ELi4ELi3EEES16_NST_INS5_IJS17_S1L_EEENS5_IJS1L_SC_EEEEEEENS4_39AutoVectorizingCopyWithAssumedAlignmentILi128EEENS4_14SM90_TMA_STOREES25_S27_S27_EEEvvEEEEvNT_6ParamsE)
        /*0038*/ 	.word	0x00000000


	//----- nvinfo : EIATTR_MIN_STACK_SIZE
	.align		4
.L_27:
        /*003c*/ 	.byte	0x04, 0x12
        /*003e*/ 	.short	(.L_29 - .L_28)
	.align		4
.L_28:
        /*0040*/ 	.word	index@(_ZN7cutlass13device_kernelINS_4gemm6kernel13GemmUniversalIN4cute5tupleIJiiiiEEENS1_10collective13CollectiveMmaINS1_35MainloopSm100TmaUmmaWarpSpecializedILi8ELi2ELi4ENS5_IJNS4_1CILi2EEENSA_ILi1EEESC_EEEEENS5_IJNSA_ILi128EEENSA_ILi256EEENSA_ILi64EEEEEENS_6half_tENS5_IJlSC_lEEESJ_SK_NS4_8TiledMMAINS4_8MMA_AtomIJNS4_26SM100_MMA_F16BF16_2x1SM_SSISJ_SJ_fLi128ELi256ELNS4_4UMMA5MajorE0ELSP_0ELNSO_7ScaleInE0ELSQ_0EEEEEENS4_6LayoutINS5_IJSC_SC_SC_EEENS5_IJNSA_ILi0EEESV_SV_EEEEENS5_IJNS4_10UnderscoreESY_SY_EEEEENS4_18SM100_TMA_2SM_LOADENS4_14ComposedLayoutINS4_7SwizzleILi3ELi4ELi3EEENS4_18smem_ptr_flag_bitsILi16EEENST_INS5_IJNSA_ILi8EEESH_EEENS5_IJSH_SC_EEEEEEEvNS4_8identityES11_S1B_vS1C_EENS_8epilogue10collective18CollectiveEpilogueINS1E_23Sm100TmaWarpSpecializedILi4ELi2ELi32ELb1ELb0EEEJNS5_IJSH_SG_SH_EEENS5_IJNST_ISH_SC_EENST_INS5_IJNSA_ILi32EEESB_EEENS5_IJSC_SF_EEEEEEEESJ_SK_SJ_SK_NS1E_6fusion15FusionCallbacksIS1I_NS1Q_17LinCombPerRowBiasISJ_fSJ_SJ_fLi8ELNS_15FloatRoundStyleE2EEES1J_S1P_JEEENS4_5SM1004TMEM4LOAD26SM100_TMEM_LOAD_32dp32b32xENS4_13SM90_TMA_LOADENS12_INS13_ILi2ELi4ELi3EEES16_NST_INS5_IJS17_S1L_EEENS5_IJS1L_SC_EEEEEEENS4_39AutoVectorizingCopyWithAssumedAlignmentILi128EEENS4_14SM90_TMA_STOREES25_S27_S27_EEEvvEEEEvNT_6ParamsE)
        /*0044*/ 	.word	0x00000000
.L_29:


//--------------------- .nv.compat                --------------------------
	.section	.nv.compat,"",@"SHT_CUDA_COMPAT_INFO"
	.align	4
        /*0000*/ 	.byte	0x02, 0x09, 0x01, 0x00, 0x02, 0x02, 0x02, 0x00, 0x02, 0x05, 0x05, 0x00, 0x03, 0x07, 0x01, 0x01
        /*0010*/ 	.byte	0x02, 0x03, 0x01, 0x00, 0x02, 0x06, 0x01, 0x00, 0x04, 0x0b, 0x08, 0x00, 0x09, 0x00, 0x00, 0x00
        /*0020*/ 	.byte	0x00, 0x00, 0x00, 0x00


//--------------------- .nv.info._ZN7cutlass13device_kernelINS_4gemm6kernel13GemmUniversalIN4cute5tupleIJiiiiEEENS1_10collective13CollectiveMmaINS1_35MainloopSm100TmaUmmaWarpSpecializedILi8ELi2ELi4ENS5_IJNS4_1CILi2EEENSA_ILi1EEESC_EEEEENS5_IJNSA_ILi128EEENSA_ILi256EEENSA_ILi64EEEEEENS_6half_tENS5_IJlSC_lEEESJ_SK_NS4_8TiledMMAINS4_8MMA_AtomIJNS4_26SM100_MMA_F16BF16_2x1SM_SSISJ_SJ_fLi128ELi256ELNS4_4UMMA5MajorE0ELSP_0ELNSO_7ScaleInE0ELSQ_0EEEEEENS4_6LayoutINS5_IJSC_SC_SC_EEENS5_IJNSA_ILi0EEESV_SV_EEEEENS5_IJNS4_10UnderscoreESY_SY_EEEEENS4_18SM100_TMA_2SM_LOADENS4_14ComposedLayoutINS4_7SwizzleILi3ELi4ELi3EEENS4_18smem_ptr_flag_bitsILi16EEENST_INS5_IJNSA_ILi8EEESH_EEENS5_IJSH_SC_EEEEEEEvNS4_8identityES11_S1B_vS1C_EENS_8epilogue10collective18CollectiveEpilogueINS1E_23Sm100TmaWarpSpecializedILi4ELi2ELi32ELb1ELb0EEEJNS5_IJSH_SG_SH_EEENS5_IJNST_ISH_SC_EENST_INS5_IJNSA_ILi32EEESB_EEENS5_IJSC_SF_EEEEEEEESJ_SK_SJ_SK_NS1E_6fusion15FusionCallbacksIS1I_NS1Q_17LinCombPerRowBiasISJ_fSJ_SJ_fLi8ELNS_15FloatRoundStyleE2EEES1J_S1P_JEEENS4_5SM1004TMEM4LOAD26SM100_TMEM_LOAD_32dp32b32xENS4_13SM90_TMA_LOADENS12_INS13_ILi2ELi4ELi3EEES16_NST_INS5_IJS17_S1L_EEENS5_IJS1L_SC_EEEEEEENS4_39AutoVectorizingCopyWithAssumedAlignmentILi128EEENS4_14SM90_TMA_STOREES25_S27_S27_EEEvvEEEEvNT_6ParamsE --------------------------
	.section	.nv.info._ZN7cutlass13device_kernelINS_4gemm6kernel13GemmUniversalIN4cute5tupleIJiiiiEEENS1_10collective13CollectiveMmaINS1_35MainloopSm100TmaUmmaWarpSpecializedILi8ELi2ELi4ENS5_IJNS4_1CILi2EEENSA_ILi1EEESC_EEEEENS5_IJNSA_ILi128EEENSA_ILi256EEENSA_ILi64EEEEEENS_6half_tENS5_IJlSC_lEEESJ_SK_NS4_8TiledMMAINS4_8MMA_AtomIJNS4_26SM100_MMA_F16BF16_2x1SM_SSISJ_SJ_fLi128ELi256ELNS4_4UMMA5MajorE0ELSP_0ELNSO_7ScaleInE0ELSQ_0EEEEEENS4_6LayoutINS5_IJSC_SC_SC_EEENS5_IJNSA_ILi0EEESV_SV_EEEEENS5_IJNS4_10UnderscoreESY_SY_EEEEENS4_18SM100_TMA_2SM_LOADENS4_14ComposedLayoutINS4_7SwizzleILi3ELi4ELi3EEENS4_18smem_ptr_flag_bitsILi16EEENST_INS5_IJNSA_ILi8EEESH_EEENS5_IJSH_SC_EEEEEEEvNS4_8identityES11_S1B_vS1C_EENS_8epilogue10collective18CollectiveEpilogueINS1E_23Sm100TmaWarpSpecializedILi4ELi2ELi32ELb1ELb0EEEJNS5_IJSH_SG_SH_EEENS5_IJNST_ISH_SC_EENST_INS5_IJNSA_ILi32EEESB_EEENS5_IJSC_SF_EEEEEEEESJ_SK_SJ_SK_NS1E_6fusion15FusionCallbacksIS1I_NS1Q_17LinCombPerRowBiasISJ_fSJ_SJ_fLi8ELNS_15FloatRoundStyleE2EEES1J_S1P_JEEENS4_5SM1004TMEM4LOAD26SM100_TMEM_LOAD_32dp32b32xENS4_13SM90_TMA_LOADENS12_INS13_ILi2ELi4ELi3EEES16_NST_INS5_IJS17_S1L_EEENS5_IJS1L_SC_EEEEEEENS4_39AutoVectorizingCopyWithAssumedAlignmentILi128EEENS4_14SM90_TMA_STOREES25_S27_S27_EEEvvEEEEvNT_6ParamsE,"",@"SHT_CUDA_INFO"
	.sectionflags	@""
	.align	4


	//----- nvinfo : EIATTR_CUDA_API_VERSION
	.align		4
        /*0000*/ 	.byte	0x04, 0x37
        /*0002*/ 	.short	(.L_31 - .L_30)
.L_30:
        /*0004*/ 	.word	0x00000082


	//----- nvinfo : EIATTR_KPARAM_INFO
	.align		4
.L_31:
        /*0008*/ 	.byte	0x04, 0x17
        /*000a*/ 	.short	(.L_33 - .L_32)
.L_32:
        /*000c*/ 	.word	0x00000000
        /*0010*/ 	.short	0x0000
        /*0012*/ 	.short	0x0000
        /*0014*/ 	.byte	0x00, 0xf0, 0x01, 0x20


	//----- nvinfo : EIATTR_AT_ENTRY_FRAGMENTS
	.align		4
.L_33:
        /*0018*/ 	.byte	0x04, 0x4f
        /*001a*/ 	.short	(.L_35 - .L_34)


	//   ....[0]....
.L_34:
        /*001c*/ 	.word	0x00000007


	//----- nvinfo : EIATTR_RESERVED_SMEM_USED
	.align		4
.L_35:
        /*0020*/ 	.byte	0x01, 0x41
	.zero		2


	//----- nvinfo : EIATTR_SPARSE_MMA_MASK
	.align		4
        /*0024*/ 	.byte	0x03, 0x50
        /*0026*/ 	.short	0x0000


	//----- nvinfo : EIATTR_TCGEN05_2CTA_USED
	.align		4
        /*0028*/ 	.byte	0x01, 0x52
	.zero		2


	//----- nvinfo : EIATTR_MAXREG_COUNT
	.align		4
        /*002c*/ 	.byte	0x03, 0x1b
        /*002e*/ 	.short	0x00ff


	//----- nvinfo : EIATTR_NUM_BARRIERS
	.align		4
        /*0030*/ 	.byte	0x02, 0x4c
        /*0032*/ 	.byte	0x07
	.zero		1


	//----- nvinfo : EIATTR_EXTERNS
	.align		4
        /*0034*/ 	.byte	0x04, 0x0f
        /*0036*/ 	.short	(.L_37 - .L_36)


	//   ....[0]....
	.align		4
.L_36:
        /*0038*/ 	.word	index@(__assertfail)


	//----- nvinfo : EIATTR_MERCURY_ISA_VERSION
	.align		4
.L_37:
        /*003c*/ 	.byte	0x03, 0x5f
        /*003e*/ 	.short	0x0101


	//----- nvinfo : EIATTR_INT_WARP_WIDE_INSTR_OFFSETS
	.align		4
        /*0040*/ 	.byte	0x04, 0x31
        /*0042*/ 	.short	(.L_39 - .L_38)


	//   ....[0]....
.L_38:
        /*0044*/ 	.word	0x00000d80


	//   ....[1]....
        /*0048*/ 	.word	0x00000e20


	//   ....[2]....
        /*004c*/ 	.word	0x00002180


	//   ....[3]....
        /*0050*/ 	.word	0x00004280


	//   ....[4]....
        /*0054*/ 	.word	0x000042b0


	//   ....[5]....
        /*0058*/ 	.word	0x00004300


	//   ....[6]....
        /*005c*/ 	.word	0x00004c20


	//   ....[7]....
        /*0060*/ 	.word	0x00004c40


	//   ....[8]....
        /*0064*/ 	.word	0x00004d20


	//   ....[9]....
        /*0068*/ 	.word	0x00004de0


	//   ....[10]....
        /*006c*/ 	.word	0x00004e00


	//   ....[11]....
        /*0070*/ 	.word	0x00004ee0


	//   ....[12]....
        /*0074*/ 	.word	0x00004fd0


	//   ....[13]....
        /*0078*/ 	.word	0x00004ff0


	//   ....[14]....
        /*007c*/ 	.word	0x000050f0


	//   ....[15]....
        /*0080*/ 	.word	0x000052a0


	//   ....[16]....
        /*0084*/ 	.word	0x000052b0


	//   ....[17]....
        /*0088*/ 	.word	0x00005440


	//----- nvinfo : EIATTR_COOP_GROUP_MASK_REGIDS
	.align		4
.L_39:
        /*008c*/ 	.byte	0x04, 0x29
        /*008e*/ 	.short	(.L_41 - .L_40)


	//   ....[0]....
.L_40:
        /*0090*/ 	.word	0xffffffff


	//   ....[1]....
        /*0094*/ 	.word	0xffffffff


	//   ....[2]....
        /*0098*/ 	.word	0xffffffff


	//   ....[3]....
        /*009c*/ 	.word	0xffffffff


	//   ....[4]....
        /*00a0*/ 	.word	0xffffffff


	//   ....[5]....
        /*00a4*/ 	.word	0xffffffff


	//   ....[6]....
        /*00a8*/ 	.word	0xffffffff


	//   ....[7]....
        /*00ac*/ 	.word	0xffffffff


	//   ....[8]....
        /*00b0*/ 	.word	0xffffffff


	//   ....[9]....
        /*00b4*/ 	.word	0xffffffff


	//   ....[10]....
        /*00b8*/ 	.word	0xffffffff


	//   ....[11]....
        /*00bc*/ 	.word	0xffffffff


	//   ....[12]....
        /*00c0*/ 	.word	0xffffffff


	//   ....[13]....
        /*00c4*/ 	.word	0xffffffff


	//----- nvinfo : EIATTR_COOP_GROUP_INSTR_OFFSETS
	.align		4
.L_41:
        /*00c8*/ 	.byte	0x04, 0x28
        /*00ca*/ 	.short	(.L_43 - .L_42)


	//   ....[0]....
.L_42:
        /*00cc*/ 	.word	0x000000c0


	//   ....[1]....
        /*00d0*/ 	.word	0x000004f0


	//   ....[2]....
        /*00d4*/ 	.word	0x000006f0


	//   ....[3]....
        /*00d8*/ 	.word	0x00000880


	//   ....[4]....
        /*00dc*/ 	.word	0x00000970


	//   ....[5]....
        /*00e0*/ 	.word	0x00000ad0


	//   ....[6]....
        /*00e4*/ 	.word	0x00000c60


	//   ....[7]....
        /*00e8*/ 	.word	0x00000ea0


	//   ....[8]....
        /*00ec*/ 	.word	0x00002060


	//   ....[9]....
        /*00f0*/ 	.word	0x00003070


	//   ....[10]....
        /*00f4*/ 	.word	0x00003540


	//   ....[11]....
        /*00f8*/ 	.word	0x00003570


	//   ....[12]....
        /*00fc*/ 	.word	0x00004190


	//   ....[13]....
        /*0100*/ 	.word	0x000043a0


	//----- nvinfo : EIATTR_VRC_CTA_INIT_COUNT
	.align		4
.L_43:
        /*0104*/ 	.byte	0x02, 0x4a
        /*0106*/ 	.byte	0x80
	.zero		1


	//----- nvinfo : EIATTR_SYSCALL_OFFSETS
	.align		4
        /*0108*/ 	.byte	0x04, 0x46
        /*010a*/ 	.short	(.L_45 - .L_44)


	//   ....[0]....
.L_44:
        /*010c*/ 	.word	0x00005fb0


	//   ....[1]....
        /*0110*/ 	.word	0x000060a0


	//   ....[2]....
        /*0114*/ 	.word	0x00006950


	//   ....[3]....
        /*0118*/ 	.word	0x00007610


	//   ....[4]....
        /*011c*/ 	.word	0x000082b0


	//   ....[5]....
        /*0120*/ 	.word	0x00008f50


	//----- nvinfo : EIATTR_MBARRIER_INSTR_OFFSETS
	.align		4
.L_45:
        /*0124*/ 	.byte	0x04, 0x39
        /*0126*/ 	.short	(.L_47 - .L_46)


	//   ....[0]....
.L_46:
        /*0128*/ 	.word	0x000005e0
        /*012c*/ 	.word	0x000000ff
        /*0130*/ 	.word	0x00000000
        /*0134*/ 	.short	0x0100
        /*0136*/ 	.byte	0x07
	.zero		1


	//   ....[1]....
        /*0138*/ 	.word	0x000005f0
        /*013c*/ 	.word	0x000000ff
        /*0140*/ 	.word	0x00000040
        /*0144*/ 	.short	0x0100
        /*0146*/ 	.byte	0x07
	.zero		1


	//   ....[2]....
        /*0148*/ 	.word	0x00000600
        /*014c*/ 	.word	0x000000ff
        /*0150*/ 	.word	0x00000008
        /*0154*/ 	.short	0x0100
        /*0156*/ 	.byte	0x07
	.zero		1


	//   ....[3]....
        /*0158*/ 	.word	0x00000610
        /*015c*/ 	.word	0x000000ff
        /*0160*/ 	.word	0x00000048
        /*0164*/ 	.short	0x0100
        /*0166*/ 	.byte	0x07
	.zero		1


	//   ....[4]....
        /*0168*/ 	.word	0x00000620
        /*016c*/ 	.word	0x000000ff
        /*0170*/ 	.word	0x00000010
        /*0174*/ 	.short	0x0100
        /*0176*/ 	.byte	0x07
	.zero		1


	//   ....[5]....
        /*0178*/ 	.word	0x00000630
        /*017c*/ 	.word	0x000000ff
        /*0180*/ 	.word	0x00000050
        /*0184*/ 	.short	0x0100
        /*0186*/ 	.byte	0x07
	.zero		1


	//   ....[6]....
        /*0188*/ 	.word	0x00000640
        /*018c*/ 	.word	0x000000ff
        /*0190*/ 	.word	0x00000018
        /*0194*/ 	.short	0x0100
        /*0196*/ 	.byte	0x07
	.zero		1


	//   ....[7]....
        /*0198*/ 	.word	0x00000650
        /*019c*/ 	.word	0x000000ff
        /*01a0*/ 	.word	0x00000058
        /*01a4*/ 	.short	0x0100
        /*01a6*/ 	.byte	0x07
	.zero		1


	//   ....[8]....
        /*01a8*/ 	.word	0x00000660
        /*01ac*/ 	.word	0x000000ff
        /*01b0*/ 	.word	0x00000020
        /*01b4*/ 	.short	0x0100
        /*01b6*/ 	.byte	0x07
	.zero		1


	//   ....[9]....
        /*01b8*/ 	.word	0x00000670
        /*01bc*/ 	.word	0x000000ff
        /*01c0*/ 	.word	0x00000060
        /*01c4*/ 	.short	0x0100
        /*01c6*/ 	.byte	0x07
	.zero		1


	//   ....[10]....
        /*01c8*/ 	.word	0x00000680
        /*01cc*/ 	.word	0x000000ff
        /*01d0*/ 	.word	0x00000028
        /*01d4*/ 	.short	0x0100
        /*01d6*/ 	.byte	0x07
	.zero		1


	//   ....[11]....
        /*01d8*/ 	.word	0x00000690
        /*01dc*/ 	.word	0x000000ff
        /*01e0*/ 	.word	0x00000068
        /*01e4*/ 	.short	0x0100
        /*01e6*/ 	.byte	0x07
	.zero		1


	//   ....[12]....
        /*01e8*/ 	.word	0x000006a0
        /*01ec*/ 	.word	0x000000ff
        /*01f0*/ 	.word	0x00000030
        /*01f4*/ 	.short	0x0100
        /*01f6*/ 	.byte	0x07
	.zero		1


	//   ....[13]....
        /*01f8*/ 	.word	0x000006b0
        /*01fc*/ 	.word	0x000000ff
        /*0200*/ 	.word	0x00000070
        /*0204*/ 	.short	0x0100
        /*0206*/ 	.byte	0x07
	.zero		1


	//   ....[14]....
        /*0208*/ 	.word	0x000006c0
        /*020c*/ 	.word	0x000000ff
        /*0210*/ 	.word	0x00000038
        /*0214*/ 	.short	0x0100
        /*0216*/ 	.byte	0x07
	.zero		1


	//   ....[15]....
        /*0218*/ 	.word	0x000006d0
        /*021c*/ 	.word	0x000000ff
        /*0220*/ 	.word	0x00000078
        /*0224*/ 	.short	0x0100
        /*0226*/ 	.byte	0x07
	.zero		1


	//   ....[16]....
        /*0228*/ 	.word	0x000007f0
        /*022c*/ 	.word	0x000000ff
        /*0230*/ 	.word	0x00000080
        /*0234*/ 	.short	0x0100
        /*0236*/ 	.byte	0x08
	.zero		1


	//   ....[17]....
        /*0238*/ 	.word	0x00000800
        /*023c*/ 	.word	0x000000ff
        /*0240*/ 	.word	0x000000a0
        /*0244*/ 	.short	0x0100
        /*0246*/ 	.byte	0x08
	.zero		1


	//   ....[18]....
        /*0248*/ 	.word	0x00000810
        /*024c*/ 	.word	0x000000ff
        /*0250*/ 	.word	0x00000088
        /*0254*/ 	.short	0x0100
        /*0256*/ 	.byte	0x08
	.zero		1


	//   ....[19]....
        /*0258*/ 	.word	0x00000820
        /*025c*/ 	.word	0x000000ff
        /*0260*/ 	.word	0x000000a8
        /*0264*/ 	.short	0x0100
        /*0266*/ 	.byte	0x08
	.zero		1


	//   ....[20]....
        /*0268*/ 	.word	0x00000830
        /*026c*/ 	.word	0x000000ff
        /*0270*/ 	.word	0x00000090
        /*0274*/ 	.short	0x0100
        /*0276*/ 	.byte	0x08
	.zero		1


	//   ....[21]....
        /*0278*/ 	.word	0x00000840
        /*027c*/ 	.word	0x000000ff
        /*0280*/ 	.word	0x000000b0
        /*0284*/ 	.short	0x0100
        /*0286*/ 	.byte	0x08
	.zero		1


	//   ....[22]....
        /*0288*/ 	.word	0x00000850
        /*028c*/ 	.word	0x000000ff
        /*0290*/ 	.word	0x00000098
        /*0294*/ 	.short	0x0100
        /*0296*/ 	.byte	0x08
	.zero		1


	//   ....[23]....
        /*0298*/ 	.word	0x00000860
        /*029c*/ 	.word	0x000000ff
        /*02a0*/ 	.word	0x000000b8
        /*02a4*/ 	.short	0x0100
        /*02a6*/ 	.byte	0x08
	.zero		1


	//   ....[24]....
        /*02a8*/ 	.word	0x00000940
        /*02ac*/ 	.word	0x000000ff
        /*02b0*/ 	.word	0x000000c0
        /*02b4*/ 	.short	0x0100
        /*02b6*/ 	.byte	0x07
	.zero		1


	//   ....[25]....
        /*02b8*/ 	.word	0x00000950
        /*02bc*/ 	.word	0x000000ff
        /*02c0*/ 	.word	0x000000c8
        /*02c4*/ 	.short	0x0100
        /*02c6*/ 	.byte	0x07
	.zero		1


	//   ....[26]....
        /*02c8*/ 	.word	0x00000a80
        /*02cc*/ 	.word	0x000000ff
        /*02d0*/ 	.word	0x000000d0
        /*02d4*/ 	.short	0x0100
        /*02d6*/ 	.byte	0x07
	.zero		1


	//   ....[27]....
        /*02d8*/ 	.word	0x00000a90
        /*02dc*/ 	.word	0x000000ff
        /*02e0*/ 	.word	0x000000e0
        /*02e4*/ 	.short	0x0100
        /*02e6*/ 	.byte	0x07
	.zero		1


	//   ....[28]....
        /*02e8*/ 	.word	0x00000aa0
        /*02ec*/ 	.word	0x000000ff
        /*02f0*/ 	.word	0x000000d8
        /*02f4*/ 	.short	0x0100
        /*02f6*/ 	.byte	0x07
	.zero		1


	//   ....[29]....
        /*02f8*/ 	.word	0x00000ab0
        /*02fc*/ 	.word	0x000000ff
        /*0300*/ 	.word	0x000000e8
        /*0304*/ 	.short	0x0100
        /*0306*/ 	.byte	0x07
	.zero		1


	//   ....[30]....
        /*0308*/ 	.word	0x00000bd0
        /*030c*/ 	.word	0x000000ff
        /*0310*/ 	.word	0x000000f0
        /*0314*/ 	.short	0x0100
        /*0316*/ 	.byte	0x08
	.zero		1


	//   ....[31]....
        /*0318*/ 	.word	0x00000be0
        /*031c*/ 	.word	0x000000ff
        /*0320*/ 	.word	0x00000110
        /*0324*/ 	.short	0x0100
        /*0326*/ 	.byte	0x08
	.zero		1


	//   ....[32]....
        /*0328*/ 	.word	0x00000bf0
        /*032c*/ 	.word	0x000000ff
        /*0330*/ 	.word	0x000000f8
        /*0334*/ 	.short	0x0100
        /*0336*/ 	.byte	0x08
	.zero		1


	//   ....[33]....
        /*0338*/ 	.word	0x00000c00
        /*033c*/ 	.word	0x000000ff
        /*0340*/ 	.word	0x00000118
        /*0344*/ 	.short	0x0100
        /*0346*/ 	.byte	0x08
	.zero		1


	//   ....[34]....
        /*0348*/ 	.word	0x00000c10
        /*034c*/ 	.word	0x000000ff
        /*0350*/ 	.word	0x00000100
        /*0354*/ 	.short	0x0100
        /*0356*/ 	.byte	0x08
	.zero		1


	//   ....[35]....
        /*0358*/ 	.word	0x00000c20
        /*035c*/ 	.word	0x000000ff
        /*0360*/ 	.word	0x00000120
        /*0364*/ 	.short	0x0100
        /*0366*/ 	.byte	0x08
	.zero		1


	//   ....[36]....
        /*0368*/ 	.word	0x00000c30
        /*036c*/ 	.word	0x000000ff
        /*0370*/ 	.word	0x00000108
        /*0374*/ 	.short	0x0100
        /*0376*/ 	.byte	0x08
	.zero		1


	//   ....[37]....
        /*0378*/ 	.word	0x00000c40
        /*037c*/ 	.word	0x000000ff
        /*0380*/ 	.word	0x00000128
        /*0384*/ 	.short	0x0100
        /*0386*/ 	.byte	0x08
	.zero		1


	//   ....[38]....
        /*0388*/ 	.word	0x00000d30
        /*038c*/ 	.word	0x000000ff
        /*0390*/ 	.word	0x00000130
        /*0394*/ 	.short	0x0100
        /*0396*/ 	.byte	0x07
	.zero		1


	//   ....[39]....
        /*0398*/ 	.word	0x00000d40
        /*039c*/ 	.word	0x000000ff
        /*03a0*/ 	.word	0x00000140
        /*03a4*/ 	.short	0x0100
        /*03a6*/ 	.byte	0x07
	.zero		1


	//   ....[40]....
        /*03a8*/ 	.word	0x00000d50
        /*03ac*/ 	.word	0x000000ff
        /*03b0*/ 	.word	0x00000138
        /*03b4*/ 	.short	0x0100
        /*03b6*/ 	.byte	0x07
	.zero		1


	//   ....[41]....
        /*03b8*/ 	.word	0x00000d60
        /*03bc*/ 	.word	0x000000ff
        /*03c0*/ 	.word	0x00000148
        /*03c4*/ 	.short	0x0100
        /*03c6*/ 	.byte	0x07
	.zero		1


	//   ....[42]....
        /*03c8*/ 	.word	0x00000e50
        /*03cc*/ 	.word	0x000000ff
        /*03d0*/ 	.word	0x00000150
        /*03d4*/ 	.short	0x0100
        /*03d6*/ 	.byte	0x06
	.zero		1


	//   ....[43]....
        /*03d8*/ 	.word	0x00001860
        /*03dc*/ 	.word	0x00000002
        /*03e0*/ 	.word	0x00000140
        /*03e4*/ 	.short	0x010a
        /*03e6*/ 	.byte	0xff
	.zero		1


	//   ....[44]....
        /*03e8*/ 	.word	0x00001890
        /*03ec*/ 	.word	0x00000002
        /*03f0*/ 	.word	0x00000130
        /*03f4*/ 	.short	0x0101
        /*03f6*/ 	.byte	0xff
	.zero		1


	//   ....[45]....
        /*03f8*/ 	.word	0x00001960
        /*03fc*/ 	.word	0x000000ff
        /*0400*/ 	.word	0x00000040
        /*0404*/ 	.short	0x010a
        /*0406*/ 	.byte	0x08
	.zero		1


	//   ....[46]....
        /*0408*/ 	.word	0x00001a60
        /*040c*/ 	.word	0x000000ff
        /*0410*/ 	.word	0x00000040
        /*0414*/ 	.short	0x010a
        /*0416*/ 	.byte	0x31
	.zero		1


	//   ....[47]....
        /*0418*/ 	.word	0x00001c10
        /*041c*/ 	.word	0x000000ff
        /*0420*/ 	.word	0x00000040
        /*0424*/ 	.short	0x010a
        /*0426*/ 	.byte	0x08
	.zero		1


	//   ....[48]....
        /*0428*/ 	.word	0x00001d10
        /*042c*/ 	.word	0x000000ff
        /*0430*/ 	.word	0x000000c8
        /*0434*/ 	.short	0x0101
        /*0436*/ 	.byte	0x07
	.zero		1


	//   ....[49]....
        /*0438*/ 	.word	0x00001d30
        /*043c*/ 	.word	0x000000ff
        /*0440*/ 	.word	0x00000040
        /*0444*/ 	.short	0x010a
        /*0446*/ 	.byte	0x08
	.zero		1


	//   ....[50]....
        /*0448*/ 	.word	0x00001db0
        /*044c*/ 	.word	0x000000ff
        /*0450*/ 	.word	0x00000040
        /*0454*/ 	.short	0x010a
        /*0456*/ 	.byte	0x11
	.zero		1


	//   ....[51]....
        /*0458*/ 	.word	0x00001f40
        /*045c*/ 	.word	0x000000ff
        /*0460*/ 	.word	0x00000040
        /*0464*/ 	.short	0x010a
        /*0466*/ 	.byte	0x08
	.zero		1


	//   ....[52]....
        /*0468*/ 	.word	0x00002090
        /*046c*/ 	.word	0x00000002
        /*0470*/ 	.word	0x000000d0
        /*0474*/ 	.short	0x010a
        /*0476*/ 	.byte	0xff
	.zero		1


	//   ....[53]....
        /*0478*/ 	.word	0x00002150
        /*047c*/ 	.word	0x00000002
        /*0480*/ 	.word	0x00000000
        /*0484*/ 	.short	0x0101
        /*0486*/ 	.byte	0xff
	.zero		1


	//   ....[54]....
        /*0488*/ 	.word	0x000026b0
        /*048c*/ 	.word	0x000000ff
        /*0490*/ 	.word	0x00000000
        /*0494*/ 	.short	0x010a
        /*0496*/ 	.byte	0x04
	.zero		1


	//   ....[55]....
        /*0498*/ 	.word	0x00002740
        /*049c*/ 	.word	0x000000ff
        /*04a0*/ 	.word	0x00000000
        /*04a4*/ 	.short	0x010a
        /*04a6*/ 	.byte	0x04
	.zero		1


	//   ....[56]....
        /*04a8*/ 	.word	0x000027d0
        /*04ac*/ 	.word	0x000000ff
        /*04b0*/ 	.word	0x00000000
        /*04b4*/ 	.short	0x010a
        /*04b6*/ 	.byte	0x04
	.zero		1


	//   ....[57]....
        /*04b8*/ 	.word	0x00002860
        /*04bc*/ 	.word	0x000000ff
        /*04c0*/ 	.word	0x00000000
        /*04c4*/ 	.short	0x010a
        /*04c6*/ 	.byte	0x04
	.zero		1


	//   ....[58]....
        /*04c8*/ 	.word	0x000028f0
        /*04cc*/ 	.word	0x000000ff
        /*04d0*/ 	.word	0x00000000
        /*04d4*/ 	.short	0x010a
        /*04d6*/ 	.byte	0x04
	.zero		1


	//   ....[59]....
        /*04d8*/ 	.word	0x00002980
        /*04dc*/ 	.word	0x000000ff
        /*04e0*/ 	.word	0x00000000
        /*04e4*/ 	.short	0x010a
        /*04e6*/ 	.byte	0x04
	.zero		1


	//   ....[60]....
        /*04e8*/ 	.word	0x00002a10
        /*04ec*/ 	.word	0x000000ff
        /*04f0*/ 	.word	0x00000000
        /*04f4*/ 	.short	0x010a
        /*04f6*/ 	.byte	0x04
	.zero		1


	//   ....[61]....
        /*04f8*/ 	.word	0x00002ab0
        /*04fc*/ 	.word	0x00000000
        /*0500*/ 	.word	0x00000000
        /*0504*/ 	.short	0x010a
        /*0506*/ 	.byte	0xff
	.zero		1


	//   ....[62]....
        /*0508*/ 	.word	0x00002bd0
        /*050c*/ 	.word	0x00000000
        /*0510*/ 	.word	0x00000130
        /*0514*/ 	.short	0x010a
        /*0516*/ 	.byte	0xff
	.zero		1


	//   ....[63]....
        /*0518*/ 	.word	0x00002c40
        /*051c*/ 	.word	0x00000000
        /*0520*/ 	.word	0x00000000
        /*0524*/ 	.short	0x0101
        /*0526*/ 	.byte	0xff
	.zero		1


	//   ....[64]....
        /*0528*/ 	.word	0x00002c60
        /*052c*/ 	.word	0x000000ff
        /*0530*/ 	.word	0x000000e0
        /*0534*/ 	.short	0x010a
        /*0536*/ 	.byte	0x05
	.zero		1


	//   ....[65]....
        /*0538*/ 	.word	0x00002d80
        /*053c*/ 	.word	0x00000000
        /*0540*/ 	.word	0x000000d0
        /*0544*/ 	.short	0x010a
        /*0546*/ 	.byte	0xff
	.zero		1


	//   ....[66]....
        /*0548*/ 	.word	0x00002e80
        /*054c*/ 	.word	0x00000000
        /*0550*/ 	.word	0x00000000
        /*0554*/ 	.short	0x0101
        /*0556*/ 	.byte	0xff
	.zero		1


	//   ....[67]....
        /*0558*/ 	.word	0x00002f10
        /*055c*/ 	.word	0x000000ff
        /*0560*/ 	.word	0x000000e0
        /*0564*/ 	.short	0x0106
        /*0566*/ 	.byte	0x05
	.zero		1


	//   ....[68]....
        /*0568*/ 	.word	0x00002f30
        /*056c*/ 	.word	0x000000ff
        /*0570*/ 	.word	0x000000e0
        /*0574*/ 	.short	0x010a
        /*0576*/ 	.byte	0x05
	.zero		1


	//   ....[69]....
        /*0578*/ 	.word	0x00002fc0
        /*057c*/ 	.word	0x000000ff
        /*0580*/ 	.word	0x000000e0
        /*0584*/ 	.short	0x0106
        /*0586*/ 	.byte	0x04
	.zero		1


	//   ....[70]....
        /*0588*/ 	.word	0x00003000
        /*058c*/ 	.word	0x00000000
        /*0590*/ 	.word	0x000000e0
        /*0594*/ 	.short	0x010a
        /*0596*/ 	.byte	0xff
	.zero		1


	//   ....[71]....
        /*0598*/ 	.word	0x00003240
        /*059c*/ 	.word	0x000000ff
        /*05a0*/ 	.word	0x00000008
        /*05a4*/ 	.short	0x010a
        /*05a6*/ 	.byte	0x06
	.zero		1


	//   ....[72]....
        /*05a8*/ 	.word	0x00003260
        /*05ac*/ 	.word	0x000000ff
        /*05b0*/ 	.word	0x00000008
        /*05b4*/ 	.short	0x010a
        /*05b6*/ 	.byte	0x06
	.zero		1


	//   ....[73]....
        /*05b8*/ 	.word	0x000033f0
        /*05bc*/ 	.word	0x000000ff
        /*05c0*/ 	.word	0x00000008
        /*05c4*/ 	.short	0x010a
        /*05c6*/ 	.byte	0x06
	.zero		1


	//   ....[74]....
        /*05c8*/ 	.word	0x00003410
        /*05cc*/ 	.word	0x000000ff
        /*05d0*/ 	.word	0x00000008
        /*05d4*/ 	.short	0x010a
        /*05d6*/ 	.byte	0x06
	.zero		1


	//   ....[75]....
        /*05d8*/ 	.word	0x000034d0
        /*05dc*/ 	.word	0x000000ff
        /*05e0*/ 	.word	0x00000000
        /*05e4*/ 	.short	0x0101
        /*05e6*/ 	.byte	0x07
	.zero		1


	//   ....[76]....
        /*05e8*/ 	.word	0x00003810
        /*05ec*/ 	.word	0x00000000
        /*05f0*/ 	.word	0x000000d0
        /*05f4*/ 	.short	0x010a
        /*05f6*/ 	.byte	0xff
	.zero		1


	//   ....[77]....
        /*05f8*/ 	.word	0x000038d0
        /*05fc*/ 	.word	0x00000000
        /*0600*/ 	.word	0x00000000
        /*0604*/ 	.short	0x0101
        /*0606*/ 	.byte	0xff
	.zero		1


	//   ....[78]....
        /*0608*/ 	.word	0x00003990
        /*060c*/ 	.word	0x000000ff
        /*0610*/ 	.word	0x00000000
        /*0614*/ 	.short	0x010a
        /*0616*/ 	.byte	0x08
	.zero		1


	//   ....[79]....
        /*0618*/ 	.word	0x000039a0
        /*061c*/ 	.word	0x000000ff
        /*0620*/ 	.word	0x00000110
        /*0624*/ 	.short	0x010a
        /*0626*/ 	.byte	0x09
	.zero		1


	//   ....[80]....
        /*0628*/ 	.word	0x00003a50
        /*062c*/ 	.word	0x000000ff
        /*0630*/ 	.word	0x00000000
        /*0634*/ 	.short	0x010a
        /*0636*/ 	.byte	0x08
	.zero		1


	//   ....[81]....
        /*0638*/ 	.word	0x00003b80
        /*063c*/ 	.word	0x000000ff
        /*0640*/ 	.word	0x00000000
        /*0644*/ 	.short	0x010a
        /*0646*/ 	.byte	0x1e
	.zero		1


	//   ....[82]....
        /*0648*/ 	.word	0x00003e80
        /*064c*/ 	.word	0x000000ff
        /*0650*/ 	.word	0x00000000
        /*0654*/ 	.short	0x010a
        /*0656*/ 	.byte	0x08
	.zero		1


	//   ....[83]....
        /*0658*/ 	.word	0x00003f10
        /*065c*/ 	.word	0x000000ff
        /*0660*/ 	.word	0x00000000
        /*0664*/ 	.short	0x010a
        /*0666*/ 	.byte	0x08
	.zero		1


	//   ....[84]....
        /*0668*/ 	.word	0x00003fa0
        /*066c*/ 	.word	0x000000ff
        /*0670*/ 	.word	0x00000000
        /*0674*/ 	.short	0x010a
        /*0676*/ 	.byte	0x08
	.zero		1


	//   ....[85]....
        /*0678*/ 	.word	0x00004040
        /*067c*/ 	.word	0x00000000
        /*0680*/ 	.word	0x00000000
        /*0684*/ 	.short	0x010a
        /*0686*/ 	.byte	0xff
	.zero		1


	//   ....[86]....
        /*0688*/ 	.word	0x00004080
        /*068c*/ 	.word	0x00000000
        /*0690*/ 	.word	0x00000000
        /*0694*/ 	.short	0x010a
        /*0696*/ 	.byte	0xff
	.zero		1


	//   ....[87]....
        /*0698*/ 	.word	0x000040f0
        /*069c*/ 	.word	0x000000ff
        /*06a0*/ 	.word	0x00000000
        /*06a4*/ 	.short	0x0101
        /*06a6*/ 	.byte	0x05
	.zero		1


	//   ....[88]....
        /*06a8*/ 	.word	0x00004130
        /*06ac*/ 	.word	0x000000ff
        /*06b0*/ 	.word	0x00000150
        /*06b4*/ 	.short	0x010a
        /*06b6*/ 	.byte	0x07
	.zero		1


	//   ....[89]....
        /*06b8*/ 	.word	0x00004180
        /*06bc*/ 	.word	0x000000ff
        /*06c0*/ 	.word	0x00000000
        /*06c4*/ 	.short	0x0101
        /*06c6*/ 	.byte	0x05
	.zero		1


	//   ....[90]....
        /*06c8*/ 	.word	0x000045d0
        /*06cc*/ 	.word	0x00000000
        /*06d0*/ 	.word	0x000000d0
        /*06d4*/ 	.short	0x010a
        /*06d6*/ 	.byte	0xff
	.zero		1


	//   ....[91]....
        /*06d8*/ 	.word	0x00004690
        /*06dc*/ 	.word	0x00000000
        /*06e0*/ 	.word	0x00000000
        /*06e4*/ 	.short	0x0101
        /*06e6*/ 	.byte	0xff
	.zero		1


	//   ....[92]....
        /*06e8*/ 	.word	0x000049b0
        /*06ec*/ 	.word	0x000000ff
        /*06f0*/ 	.word	0x000000c8
        /*06f4*/ 	.short	0x010a
        /*06f6*/ 	.byte	0x06
	.zero		1


	//   ....[93]....
        /*06f8*/ 	.word	0x00004ba0
        /*06fc*/ 	.word	0x000000ff
        /*0700*/ 	.word	0x000000a0
        /*0704*/ 	.short	0x010a
        /*0706*/ 	.byte	0x06
	.zero		1


	//   ....[94]....
        /*0708*/ 	.word	0x00004d90
        /*070c*/ 	.word	0x000000ff
        /*0710*/ 	.word	0x00000080
        /*0714*/ 	.short	0x010b
        /*0716*/ 	.byte	0x06
	.zero		1


	//   ....[95]....
        /*0718*/ 	.word	0x00004da0
        /*071c*/ 	.word	0x000000ff
        /*0720*/ 	.word	0x00000000
        /*0724*/ 	.short	0x0101
        /*0726*/ 	.byte	0x0e
	.zero		1


	//   ....[96]....
        /*0728*/ 	.word	0x00004db0
        /*072c*/ 	.word	0x000000ff
        /*0730*/ 	.word	0x000000a8
        /*0734*/ 	.short	0x010a
        /*0736*/ 	.byte	0x06
	.zero		1


	//   ....[97]....
        /*0738*/ 	.word	0x00004f70
        /*073c*/ 	.word	0x000000ff
        /*0740*/ 	.word	0x00000088
        /*0744*/ 	.short	0x010b
        /*0746*/ 	.byte	0x06
	.zero		1


	//   ....[98]....
        /*0748*/ 	.word	0x00004f80
        /*074c*/ 	.word	0x000000ff
        /*0750*/ 	.word	0x00000000
        /*0754*/ 	.short	0x0101
        /*0756*/ 	.byte	0x0e
	.zero		1


	//   ....[99]....
        /*0758*/ 	.word	0x00004f90
        /*075c*/ 	.word	0x000000ff
        /*0760*/ 	.word	0x000000b0
        /*0764*/ 	.short	0x010a
        /*0766*/ 	.byte	0x06
	.zero		1


	//   ....[100]....
        /*0768*/ 	.word	0x00005180
        /*076c*/ 	.word	0x000000ff
        /*0770*/ 	.word	0x00000090
        /*0774*/ 	.short	0x010b
        /*0776*/ 	.byte	0x06
	.zero		1


	//   ....[101]....
        /*0778*/ 	.word	0x000051f0
        /*077c*/ 	.word	0x000000ff
        /*0780*/ 	.word	0x00000000
        /*0784*/ 	.short	0x0101
        /*0786*/ 	.byte	0x0e
	.zero		1


	//   ....[102]....
        /*0788*/ 	.word	0x00005200
        /*078c*/ 	.word	0x000000ff
        /*0790*/ 	.word	0x000000b8
        /*0794*/ 	.short	0x010a
        /*0796*/ 	.byte	0x06
	.zero		1


	//   ....[103]....
        /*0798*/ 	.word	0x000054a0
        /*079c*/ 	.word	0x000000ff
        /*07a0*/ 	.word	0x00000098
        /*07a4*/ 	.short	0x010b
        /*07a6*/ 	.byte	0x06
	.zero		1


	//   ....[104]....
        /*07a8*/ 	.word	0x000054c0
        /*07ac*/ 	.word	0x000000ff
        /*07b0*/ 	.word	0x00000000
        /*07b4*/ 	.short	0x0101
        /*07b6*/ 	.byte	0x07
	.zero		1


	//   ....[105]....
        /*07b8*/ 	.word	0x000054f0
        /*07bc*/ 	.word	0x000000ff
        /*07c0*/ 	.word	0x000000a0
        /*07c4*/ 	.short	0x010a
        /*07c6*/ 	.byte	0x06
	.zero		1


	//   ....[106]....
        /*07c8*/ 	.word	0x00005510
        /*07cc*/ 	.word	0x000000ff
        /*07d0*/ 	.word	0x000000a8
        /*07d4*/ 	.short	0x010a
        /*07d6*/ 	.byte	0x06
	.zero		1


	//   ....[107]....
        /*07d8*/ 	.word	0x00005530
        /*07dc*/ 	.word	0x000000ff
        /*07e0*/ 	.word	0x000000b0
        /*07e4*/ 	.short	0x010a
        /*07e6*/ 	.byte	0x06
	.zero		1


	//   ....[108]....
        /*07e8*/ 	.word	0x00005570
        /*07ec*/ 	.word	0x00000000
        /*07f0*/ 	.word	0x000000b8
        /*07f4*/ 	.short	0x010a
        /*07f6*/ 	.byte	0xff
	.zero		1


	//   ....[109]....
        /*07f8*/ 	.word	0x00005970
        /*07fc*/ 	.word	0x00000000
        /*0800*/ 	.word	0x000000d0
        /*0804*/ 	.short	0x010a
        /*0806*/ 	.byte	0xff
	.zero		1


	//   ....[110]....
        /*0808*/ 	.word	0x00005a80
        /*080c*/ 	.word	0x00000000
        /*0810*/ 	.word	0x00000000
        /*0814*/ 	.short	0x0101
        /*0816*/ 	.byte	0xff
	.zero		1


	//   ....[111]....
        /*0818*/ 	.word	0x000064f0
        /*081c*/ 	.word	0x000000ff
        /*0820*/ 	.word	0x00000080
        /*0824*/ 	.short	0x010a
        /*0826*/ 	.byte	0x2c
	.zero		1


	//   ....[112]....
        /*0828*/ 	.word	0x00006650
        /*082c*/ 	.word	0x00000078
        /*0830*/ 	.word	0x000000f0
        /*0834*/ 	.short	0x010a
        /*0836*/ 	.byte	0xff
	.zero		1


	//   ....[113]....
        /*0838*/ 	.word	0x00006740
        /*083c*/ 	.word	0x000000ff
        /*0840*/ 	.word	0x00000080
        /*0844*/ 	.short	0x010a
        /*0846*/ 	.byte	0x2c
	.zero		1


	//   ....[114]....
        /*0848*/ 	.word	0x00006830
        /*084c*/ 	.word	0x00000078
        /*0850*/ 	.word	0x000000f0
        /*0854*/ 	.short	0x010a
        /*0856*/ 	.byte	0xff
	.zero		1


	//   ....[115]....
        /*0858*/ 	.word	0x00007340
        /*085c*/ 	.word	0x00000000
        /*0860*/ 	.word	0x00000000
        /*0864*/ 	.short	0x0101
        /*0866*/ 	.byte	0xff
	.zero		1


	//   ....[116]....
        /*0868*/ 	.word	0x00007350
        /*086c*/ 	.word	0x00000003
        /*0870*/ 	.word	0x00000080
        /*0874*/ 	.short	0x010a
        /*0876*/ 	.byte	0xff
	.zero		1


	//   ....[117]....
        /*0878*/ 	.word	0x00007430
        /*087c*/ 	.word	0x00000003
        /*0880*/ 	.word	0x00000080
        /*0884*/ 	.short	0x010a
        /*0886*/ 	.byte	0xff
	.zero		1


	//   ....[118]....
        /*0888*/ 	.word	0x00007fe0
        /*088c*/ 	.word	0x00000030
        /*0890*/ 	.word	0x00000000
        /*0894*/ 	.short	0x0101
        /*0896*/ 	.byte	0xff
	.zero		1


	//   ....[119]....
        /*0898*/ 	.word	0x00008000
        /*089c*/ 	.word	0x00000000
        /*08a0*/ 	.word	0x00000080
        /*08a4*/ 	.short	0x010a
        /*08a6*/ 	.byte	0xff
	.zero		1


	//   ....[120]....
        /*08a8*/ 	.word	0x000080d0
        /*08ac*/ 	.word	0x00000000
        /*08b0*/ 	.word	0x00000080
        /*08b4*/ 	.short	0x010a
        /*08b6*/ 	.byte	0xff
	.zero		1


	//   ....[121]....
        /*08b8*/ 	.word	0x00008c80
        /*08bc*/ 	.word	0x00000030
        /*08c0*/ 	.word	0x00000000
        /*08c4*/ 	.short	0x0101
        /*08c6*/ 	.byte	0xff
	.zero		1


	//   ....[122]....
        /*08c8*/ 	.word	0x00008ca0
        /*08cc*/ 	.word	0x00000000
        /*08d0*/ 	.word	0x00000080
        /*08d4*/ 	.short	0x010a
        /*08d6*/ 	.byte	0xff
	.zero		1


	//   ....[123]....
        /*08d8*/ 	.word	0x00008d70
        /*08dc*/ 	.word	0x00000000
        /*08e0*/ 	.word	0x00000080
        /*08e4*/ 	.short	0x010a
        /*08e6*/ 	.byte	0xff
	.zero		1


	//   ....[124]....
        /*08e8*/ 	.word	0x00009040
        /*08ec*/ 	.word	0x00000078
        /*08f0*/ 	.word	0x00000000
        /*08f4*/ 	.short	0x0101
        /*08f6*/ 	.byte	0xff
	.zero		1


	//   ....[125]....
        /*08f8*/ 	.word	0x00009970
        /*08fc*/ 	.word	0x00000000
        /*0900*/ 	.word	0x00000000
        /*0904*/ 	.short	0x0101
        /*0906*/ 	.byte	0xff
	.zero		1


	//   ....[126]....
        /*0908*/ 	.word	0x00009c00
        /*090c*/ 	.word	0x000000ff
        /*0910*/ 	.word	0x00000000
        /*0914*/ 	.short	0x0101
        /*0916*/ 	.byte	0x04
	.zero		1


	//   ....[127]....
        /*0918*/ 	.word	0x00009c20
        /*091c*/ 	.word	0x00000002
        /*0920*/ 	.word	0x00000140
        /*0924*/ 	.short	0x010a
        /*0926*/ 	.byte	0xff
	.zero		1


	//   ....[128]....
        /*0928*/ 	.word	0x00009c80
        /*092c*/ 	.word	0x00000002
        /*0930*/ 	.word	0x00000040
        /*0934*/ 	.short	0x010a
        /*0936*/ 	.byte	0xff
	.zero		1


	//   ....[129]....
        /*0938*/ 	.word	0x00009ce0
        /*093c*/ 	.word	0x00000002
        /*0940*/ 	.word	0x00000040
        /*0944*/ 	.short	0x010a
        /*0946*/ 	.byte	0xff
	.zero		1


	//   ....[130]....
        /*0948*/ 	.word	0x00009d30
        /*094c*/ 	.word	0x00000002
        /*0950*/ 	.word	0x000000d0
        /*0954*/ 	.short	0x010a
        /*0956*/ 	.byte	0xff
	.zero		1


	//   ....[131]....
        /*0958*/ 	.word	0x00009d90
        /*095c*/ 	.word	0x00000000
        /*0960*/ 	.word	0x00000000
        /*0964*/ 	.short	0x010a
        /*0966*/ 	.byte	0xff
	.zero		1


	//   ....[132]....
        /*0968*/ 	.word	0x00009df0
        /*096c*/ 	.word	0x00000000
        /*0970*/ 	.word	0x00000000
        /*0974*/ 	.short	0x010a
        /*0976*/ 	.byte	0xff
	.zero		1


	//   ....[133]....
        /*0978*/ 	.word	0x00009e50
        /*097c*/ 	.word	0x00000000
        /*0980*/ 	.word	0x00000000
        /*0984*/ 	.short	0x010a
        /*0986*/ 	.byte	0xff
	.zero		1


	//   ....[134]....
        /*0988*/ 	.word	0x00009eb0
        /*098c*/ 	.word	0x00000000
        /*0990*/ 	.word	0x00000000
        /*0994*/ 	.short	0x010a
        /*0996*/ 	.byte	0xff
	.zero		1


	//   ....[135]....
        /*0998*/ 	.word	0x00009f10
        /*099c*/ 	.word	0x00000000
        /*09a0*/ 	.word	0x00000000
        /*09a4*/ 	.short	0x010a
        /*09a6*/ 	.byte	0xff
	.zero		1


	//   ....[136]....
        /*09a8*/ 	.word	0x00009f70
        /*09ac*/ 	.word	0x00000000
        /*09b0*/ 	.word	0x00000000
        /*09b4*/ 	.short	0x010a
        /*09b6*/ 	.byte	0xff
	.zero		1


	//   ....[137]....
        /*09b8*/ 	.word	0x00009fd0
        /*09bc*/ 	.word	0x00000000
        /*09c0*/ 	.word	0x00000000
        /*09c4*/ 	.short	0x010a
        /*09c6*/ 	.byte	0xff
	.zero		1


	//   ....[138]....
        /*09c8*/ 	.word	0x0000a020
        /*09cc*/ 	.word	0x00000000
        /*09d0*/ 	.word	0x00000130
        /*09d4*/ 	.short	0x010a
        /*09d6*/ 	.byte	0xff
	.zero		1


	//   ....[139]....
        /*09d8*/ 	.word	0x0000a080
        /*09dc*/ 	.word	0x00000000
        /*09e0*/ 	.word	0x000000e0
        /*09e4*/ 	.short	0x010a
        /*09e6*/ 	.byte	0xff
	.zero		1


	//   ....[140]....
        /*09e8*/ 	.word	0x0000a0d0
        /*09ec*/ 	.word	0x00000000
        /*09f0*/ 	.word	0x000000d0
        /*09f4*/ 	.short	0x010a
        /*09f6*/ 	.byte	0xff
	.zero		1


	//   ....[141]....
        /*09f8*/ 	.word	0x0000a130
        /*09fc*/ 	.word	0x00000000
        /*0a00*/ 	.word	0x000000e0
        /*0a04*/ 	.short	0x010a
        /*0a06*/ 	.byte	0xff
	.zero		1


	//   ....[142]....
        /*0a08*/ 	.word	0x0000a190
        /*0a0c*/ 	.word	0x00000004
        /*0a10*/ 	.word	0x00000008
        /*0a14*/ 	.short	0x010a
        /*0a16*/ 	.byte	0xff
	.zero		1


	//   ....[143]....
        /*0a18*/ 	.word	0x0000a270
        /*0a1c*/ 	.word	0x00000002
        /*0a20*/ 	.word	0x00000008
        /*0a24*/ 	.short	0x010a
        /*0a26*/ 	.byte	0xff
	.zero		1


	//   ....[144]....
        /*0a28*/ 	.word	0x0000a2c0
        /*0a2c*/ 	.word	0x00000000
        /*0a30*/ 	.word	0x000000d0
        /*0a34*/ 	.short	0x010a
        /*0a36*/ 	.byte	0xff
	.zero		1


	//   ....[145]....
        /*0a38*/ 	.word	0x0000a320
        /*0a3c*/ 	.word	0x00000000
        /*0a40*/ 	.word	0x00000110
        /*0a44*/ 	.short	0x010a
        /*0a46*/ 	.byte	0xff
	.zero		1


	//   ....[146]....
        /*0a48*/ 	.word	0x0000a380
        /*0a4c*/ 	.word	0x00000000
        /*0a50*/ 	.word	0x00000000
        /*0a54*/ 	.short	0x010a
        /*0a56*/ 	.byte	0xff
	.zero		1


	//   ....[147]....
        /*0a58*/ 	.word	0x0000a3e0
        /*0a5c*/ 	.word	0x00000000
        /*0a60*/ 	.word	0x00000000
        /*0a64*/ 	.short	0x010a
        /*0a66*/ 	.byte	0xff
	.zero		1


	//   ....[148]....
        /*0a68*/ 	.word	0x0000a440
        /*0a6c*/ 	.word	0x00000000
        /*0a70*/ 	.word	0x00000000
        /*0a74*/ 	.short	0x010a
        /*0a76*/ 	.byte	0xff
	.zero		1


	//   ....[149]....
        /*0a78*/ 	.word	0x0000a4a0
        /*0a7c*/ 	.word	0x00000000
        /*0a80*/ 	.word	0x00000000
        /*0a84*/ 	.short	0x010a
        /*0a86*/ 	.byte	0xff
	.zero		1


	//   ....[150]....
        /*0a88*/ 	.word	0x0000a500
        /*0a8c*/ 	.word	0x00000000
        /*0a90*/ 	.word	0x00000150
        /*0a94*/ 	.short	0x010a
        /*0a96*/ 	.byte	0xff
	.zero		1


	//   ....[151]....
        /*0a98*/ 	.word	0x0000a550
        /*0a9c*/ 	.word	0x00000000
        /*0aa0*/ 	.word	0x000000d0
        /*0aa4*/ 	.short	0x010a
        /*0aa6*/ 	.byte	0xff
	.zero		1


	//   ....[152]....
        /*0aa8*/ 	.word	0x0000a5b0
        /*0aac*/ 	.word	0x00000000
        /*0ab0*/ 	.word	0x000000c8
        /*0ab4*/ 	.short	0x010a
        /*0ab6*/ 	.byte	0xff
	.zero		1


	//   ....[153]....
        /*0ab8*/ 	.word	0x0000a610
        /*0abc*/ 	.word	0x00000000
        /*0ac0*/ 	.word	0x000000a0
        /*0ac4*/ 	.short	0x010a
        /*0ac6*/ 	.byte	0xff
	.zero		1


	//   ....[154]....
        /*0ac8*/ 	.word	0x0000a670
        /*0acc*/ 	.word	0x00000000
        /*0ad0*/ 	.word	0x000000a8
        /*0ad4*/ 	.short	0x010a
        /*0ad6*/ 	.byte	0xff
	.zero		1


	//   ....[155]....
        /*0ad8*/ 	.word	0x0000a6d0
        /*0adc*/ 	.word	0x00000000
        /*0ae0*/ 	.word	0x000000b0
        /*0ae4*/ 	.short	0x010a
        /*0ae6*/ 	.byte	0xff
	.zero		1


	//   ....[156]....
        /*0ae8*/ 	.word	0x0000a730
        /*0aec*/ 	.word	0x00000000
        /*0af0*/ 	.word	0x000000b8
        /*0af4*/ 	.short	0x010a
        /*0af6*/ 	.byte	0xff
	.zero		1


	//   ....[157]....
        /*0af8*/ 	.word	0x0000a790
        /*0afc*/ 	.word	0x00000000
        /*0b00*/ 	.word	0x000000a0
        /*0b04*/ 	.short	0x010a
        /*0b06*/ 	.byte	0xff
	.zero		1


	//   ....[158]....
        /*0b08*/ 	.word	0x0000a7f0
        /*0b0c*/ 	.word	0x00000000
        /*0b10*/ 	.word	0x000000a8
        /*0b14*/ 	.short	0x010a
        /*0b16*/ 	.byte	0xff
	.zero		1


	//   ....[159]....
        /*0b18*/ 	.word	0x0000a850
        /*0b1c*/ 	.word	0x00000000
        /*0b20*/ 	.word	0x000000b0
        /*0b24*/ 	.short	0x010a
        /*0b26*/ 	.byte	0xff
	.zero		1


	//   ....[160]....
        /*0b28*/ 	.word	0x0000a8a0
        /*0b2c*/ 	.word	0x00000000
        /*0b30*/ 	.word	0x000000d0
        /*0b34*/ 	.short	0x010a
        /*0b36*/ 	.byte	0xff
	.zero		1


	//   ....[161]....
        /*0b38*/ 	.word	0x0000a900
        /*0b3c*/ 	.word	0x00000003
        /*0b40*/ 	.word	0x00000080
        /*0b44*/ 	.short	0x010a
        /*0b46*/ 	.byte	0xff
	.zero		1


	//   ....[162]....
        /*0b48*/ 	.word	0x0000a950
        /*0b4c*/ 	.word	0x00000078
        /*0b50*/ 	.word	0x000000f0
        /*0b54*/ 	.short	0x010a
        /*0b56*/ 	.byte	0xff
	.zero		1


	//   ....[163]....
        /*0b58*/ 	.word	0x0000a9a0
        /*0b5c*/ 	.word	0x00000003
        /*0b60*/ 	.word	0x00000080
        /*0b64*/ 	.short	0x010a
        /*0b66*/ 	.byte	0xff
	.zero		1


	//   ....[164]....
        /*0b68*/ 	.word	0x0000a9f0
        /*0b6c*/ 	.word	0x00000000
        /*0b70*/ 	.word	0x00000080
        /*0b74*/ 	.short	0x010a
        /*0b76*/ 	.byte	0xff
	.zero		1


	//   ....[165]....
        /*0b78*/ 	.word	0x0000aa40
        /*0b7c*/ 	.word	0x00000000
        /*0b80*/ 	.word	0x00000080
        /*0b84*/ 	.short	0x010a
        /*0b86*/ 	.byte	0xff
	.zero		1


	//----- nvinfo : EIATTR_NUM_MBARRIERS
	.align		4
.L_47:
        /*0b88*/ 	.byte	0x03, 0x38
        /*0b8a*/ 	.short	0x002b


	//----- nvinfo : EIATTR_EXIT_INSTR_OFFSETS
	.align		4
        /*0b8c*/ 	.byte	0x04, 0x1c
        /*0b8e*/ 	.short	(.L_49 - .L_48)


	//   ....[0]....
.L_48:
        /*0b90*/ 	.word	0x00002ae0


	//   ....[1]....
        /*0b94*/ 	.word	0x00002fd0


	//   ....[2]....
        /*0b98*/ 	.word	0x00003030


	//   ....[3]....
        /*0b9c*/ 	.word	0x000043b0


	//   ....[4]....
        /*0ba0*/ 	.word	0x000055a0


	//   ....[5]....
        /*0ba4*/ 	.word	0x000055e0


	//   ....[6]....
        /*0ba8*/ 	.word	0x00009b00


	//   ....[7]....
        /*0bac*/ 	.word	0x00009b70


	//   ....[8]....
        /*0bb0*/ 	.word	0x00009ba0


	//   ....[9]....
        /*0bb4*/ 	.word	0x00009c10


	//----- nvinfo : EIATTR_MAX_THREADS
	.align		4
.L_49:
        /*0bb8*/ 	.byte	0x04, 0x05
        /*0bba*/ 	.short	(.L_51 - .L_50)
.L_50:
        /*0bbc*/ 	.word	0x00000100
        /*0bc0*/ 	.word	0x00000001
        /*0bc4*/ 	.word	0x00000001


	//----- nvinfo : EIATTR_CRS_STACK_SIZE
	.align		4
.L_51:
        /*0bc8*/ 	.byte	0x04, 0x1e
        /*0bca*/ 	.short	(.L_53 - .L_52)
.L_52:
        /*0bcc*/ 	.word	0x00000000


	//----- nvinfo : EIATTR_CBANK_PARAM_SIZE
	.align		4
.L_53:
        /*0bd0*/ 	.byte	0x03, 0x19
        /*0bd2*/ 	.short	0x0800


	//----- nvinfo : EIATTR_PARAM_CBANK
	.align		4
        /*0bd4*/ 	.byte	0x04, 0x0a
        /*0bd6*/ 	.short	(.L_55 - .L_54)
	.align		4
.L_54:
        /*0bd8*/ 	.word	index@(.nv.constant0._ZN7cutlass13device_kernelINS_4gemm6kernel13GemmUniversalIN4cute5tupleIJiiiiEEENS1_10collective13CollectiveMmaINS1_35MainloopSm100TmaUmmaWarpSpecializedILi8ELi2ELi4ENS5_IJNS4_1CILi2EEENSA_ILi1EEESC_EEEEENS5_IJNSA_ILi128EEENSA_ILi256EEENSA_ILi64EEEEEENS_6half_tENS5_IJlSC_lEEESJ_SK_NS4_8TiledMMAINS4_8MMA_AtomIJNS4_26SM100_MMA_F16BF16_2x1SM_SSISJ_SJ_fLi128ELi256ELNS4_4UMMA5MajorE0ELSP_0ELNSO_7ScaleInE0ELSQ_0EEEEEENS4_6LayoutINS5_IJSC_SC_SC_EEENS5_IJNSA_ILi0EEESV_SV_EEEEENS5_IJNS4_10UnderscoreESY_SY_EEEEENS4_18SM100_TMA_2SM_LOADENS4_14ComposedLayoutINS4_7SwizzleILi3ELi4ELi3EEENS4_18smem_ptr_flag_bitsILi16EEENST_INS5_IJNSA_ILi8EEESH_EEENS5_IJSH_SC_EEEEEEEvNS4_8identityES11_S1B_vS1C_EENS_8epilogue10collective18CollectiveEpilogueINS1E_23Sm100TmaWarpSpecializedILi4ELi2ELi32ELb1ELb0EEEJNS5_IJSH_SG_SH_EEENS5_IJNST_ISH_SC_EENST_INS5_IJNSA_ILi32EEESB_EEENS5_IJSC_SF_EEEEEEEESJ_SK_SJ_SK_NS1E_6fusion15FusionCallbacksIS1I_NS1Q_17LinCombPerRowBiasISJ_fSJ_SJ_fLi8ELNS_15FloatRoundStyleE2EEES1J_S1P_JEEENS4_5SM1004TMEM4LOAD26SM100_TMEM_LOAD_32dp32b32xENS4_13SM90_TMA_LOADENS12_INS13_ILi2ELi4ELi3EEES16_NST_INS5_IJS17_S1L_EEENS5_IJS1L_SC_EEEEEEENS4_39AutoVectorizingCopyWithAssumedAlignmentILi128EEENS4_14SM90_TMA_STOREES25_S27_S27_EEEvvEEEEvNT_6ParamsE)
        /*0bdc*/ 	.short	0x0380
        /*0bde*/ 	.short	0x0800


	//----- nvinfo : EIATTR_SW_WAR
	.align		4
.L_55:
        /*0be0*/ 	.byte	0x04, 0x36
        /*0be2*/ 	.short	(.L_57 - .L_56)
.L_56:
        /*0be4*/ 	.word	0x00000008
.L_57:


//--------------------- .nv.callgraph             --------------------------
	.section	.nv.callgraph,"",@"SHT_CUDA_CALLGRAPH"
	.align	4
	.sectionentsize	8
	.align		4
        /*0000*/ 	.word	0x00000000
	.align		4
        /*0004*/ 	.word	0xffffffff
	.align		4
        /*0008*/ 	.word	index@(_ZN7cutlass13device_kernelINS_4gemm6kernel13GemmUniversalIN4cute5tupleIJiiiiEEENS1_10collective13CollectiveMmaINS1_35MainloopSm100TmaUmmaWarpSpecializedILi8ELi2ELi4ENS5_IJNS4_1CILi2EEENSA_ILi1EEESC_EEEEENS5_IJNSA_ILi128EEENSA_ILi256EEENSA_ILi64EEEEEENS_6half_tENS5_IJlSC_lEEESJ_SK_NS4_8TiledMMAINS4_8MMA_AtomIJNS4_26SM100_MMA_F16BF16_2x1SM_SSISJ_SJ_fLi128ELi256ELNS4_4UMMA5MajorE0ELSP_0ELNSO_7ScaleInE0ELSQ_0EEEEEENS4_6LayoutINS5_IJSC_SC_SC_EEENS5_IJNSA_ILi0EEESV_SV_EEEEENS5_IJNS4_10UnderscoreESY_SY_EEEEENS4_18SM100_TMA_2SM_LOADENS4_14ComposedLayoutINS4_7SwizzleILi3ELi4ELi3EEENS4_18smem_ptr_flag_bitsILi16EEENST_INS5_IJNSA_ILi8EEESH_EEENS5_IJSH_SC_EEEEEEEvNS4_8identityES11_S1B_vS1C_EENS_8epilogue10collective18CollectiveEpilogueINS1E_23Sm100TmaWarpSpecializedILi4ELi2ELi32ELb1ELb0EEEJNS5_IJSH_SG_SH_EEENS5_IJNST_ISH_SC_EENST_INS5_IJNSA_ILi32EEESB_EEENS5_IJSC_SF_EEEEEEEESJ_SK_SJ_SK_NS1E_6fusion15FusionCallbacksIS1I_NS1Q_17LinCombPerRowBiasISJ_fSJ_SJ_fLi8ELNS_15FloatRoundStyleE2EEES1J_S1P_JEEENS4_5SM1004TMEM4LOAD26SM100_TMEM_LOAD_32dp32b32xENS4_13SM90_TMA_LOADENS12_INS13_ILi2ELi4ELi3EEES16_NST_INS5_IJS17_S1L_EEENS5_IJS1L_SC_EEEEEEENS4_39AutoVectorizingCopyWithAssumedAlignmentILi128EEENS4_14SM90_TMA_STOREES25_S27_S27_EEEvvEEEEvNT_6ParamsE)
	.align		4
        /*000c*/ 	.word	index@(__assertfail)
	.align		4
        /*0010*/ 	.word	0x00000000
	.align		4
        /*0014*/ 	.word	0xfffffffe
	.align		4
        /*0018*/ 	.word	0x00000000
	.align		4
        /*001c*/ 	.word	0xfffffffd
	.align		4
        /*0020*/ 	.word	0x00000000
	.align		4
        /*0024*/ 	.word	0xfffffffc


//--------------------- .nv.constant4             --------------------------
	.section	.nv.constant4,"a",@progbits
	.align	8
	.align		8
.nv.constant4:
        /*0000*/ 	.dword	__assertfail
	.align		8
        /*0008*/ 	.dword	__unnamed_1
	.align		8
        /*0010*/ 	.dword	__unnamed_2
	.align		8
        /*0018*/ 	.dword	_ZN39_INTERNAL_2c8495d6_4_k_cu_5cf3be09_39454cuda3std3__45__cpo5beginE
	.align		8
        /*0020*/ 	.dword	_ZN39_INTERNAL_2c8495d6_4_k_cu_5cf3be09_39454cuda3std3__45__cpo3endE
	.align		8
        /*0028*/ 	.dword	_ZN39_INTERNAL_2c8495d6_4_k_cu_5cf3be09_39454cuda3std3__45__cpo6cbeginE
	.align		8
        /*0030*/ 	.dword	_ZN39_INTERNAL_2c8495d6_4_k_cu_5cf3be09_39454cuda3std3__45__cpo4cendE
	.align		8
        /*0038*/ 	.dword	_ZN39_INTERNAL_2c8495d6_4_k_cu_5cf3be09_39454cuda3std3__441_GLOBAL__N__2c8495d6_4_k_cu_5cf3be09_39456ignoreE
	.align		8
        /*0040*/ 	.dword	_ZN39_INTERNAL_2c8495d6_4_k_cu_5cf3be09_39454cuda3std3__419piecewise_constructE
	.align		8
        /*0048*/ 	.dword	_ZN39_INTERNAL_2c8495d6_4_k_cu_5cf3be09_39454cuda3std3__48in_placeE
	.align		8
        /*0050*/ 	.dword	_ZN39_INTERNAL_2c8495d6_4_k_cu_5cf3be09_39454cuda3std6ranges3__45__cpo4swapE
	.align		8
        /*0058*/ 	.dword	_ZN39_INTERNAL_2c8495d6_4_k_cu_5cf3be09_39454cuda3std6ranges3__45__cpo9iter_moveE
	.align		8
        /*0060*/ 	.dword	_ZN39_INTERNAL_2c8495d6_4_k_cu_5cf3be09_39454cute7productE
	.align		8
        /*0068*/ 	.dword	_ZN39_INTERNAL_2c8495d6_4_k_cu_5cf3be09_39454cute1_E
	.align		8
        /*0070*/ 	.dword	$str$25
	.align		8
        /*0078*/ 	.dword	$str$26
	.align		8
        /*0080*/ 	.dword	$str$27
	.align		8
        /*0088*/ 	.dword	$str$28


//--------------------- .text._ZN7cutlass13device_kernelINS_4gemm6kernel13GemmUniversalIN4cute5tupleIJiiiiEEENS1_10collective13CollectiveMmaINS1_35MainloopSm100TmaUmmaWarpSpecializedILi8ELi2ELi4ENS5_IJNS4_1CILi2EEENSA_ILi1EEESC_EEEEENS5_IJNSA_ILi128EEENSA_ILi256EEENSA_ILi64EEEEEENS_6half_tENS5_IJlSC_lEEESJ_SK_NS4_8TiledMMAINS4_8MMA_AtomIJNS4_26SM100_MMA_F16BF16_2x1SM_SSISJ_SJ_fLi128ELi256ELNS4_4UMMA5MajorE0ELSP_0ELNSO_7ScaleInE0ELSQ_0EEEEEENS4_6LayoutINS5_IJSC_SC_SC_EEENS5_IJNSA_ILi0EEESV_SV_EEEEENS5_IJNS4_10UnderscoreESY_SY_EEEEENS4_18SM100_TMA_2SM_LOADENS4_14ComposedLayoutINS4_7SwizzleILi3ELi4ELi3EEENS4_18smem_ptr_flag_bitsILi16EEENST_INS5_IJNSA_ILi8EEESH_EEENS5_IJSH_SC_EEEEEEEvNS4_8identityES11_S1B_vS1C_EENS_8epilogue10collective18CollectiveEpilogueINS1E_23Sm100TmaWarpSpecializedILi4ELi2ELi32ELb1ELb0EEEJNS5_IJSH_SG_SH_EEENS5_IJNST_ISH_SC_EENST_INS5_IJNSA_ILi32EEESB_EEENS5_IJSC_SF_EEEEEEEESJ_SK_SJ_SK_NS1E_6fusion15FusionCallbacksIS1I_NS1Q_17LinCombPerRowBiasISJ_fSJ_SJ_fLi8ELNS_15FloatRoundStyleE2EEES1J_S1P_JEEENS4_5SM1004TMEM4LOAD26SM100_TMEM_LOAD_32dp32b32xENS4_13SM90_TMA_LOADENS12_INS13_ILi2ELi4ELi3EEES16_NST_INS5_IJS17_S1L_EEENS5_IJS1L_SC_EEEEEEENS4_39AutoVectorizingCopyWithAssumedAlignmentILi128EEENS4_14SM90_TMA_STOREES25_S27_S27_EEEvvEEEEvNT_6ParamsE --------------------------
	.section	.text._ZN7cutlass13device_kernelINS_4gemm6kernel13GemmUniversalIN4cute5tupleIJiiiiEEENS1_10collective13CollectiveMmaINS1_35MainloopSm100TmaUmmaWarpSpecializedILi8ELi2ELi4ENS5_IJNS4_1CILi2EEENSA_ILi1EEESC_EEEEENS5_IJNSA_ILi128EEENSA_ILi256EEENSA_ILi64EEEEEENS_6half_tENS5_IJlSC_lEEESJ_SK_NS4_8TiledMMAINS4_8MMA_AtomIJNS4_26SM100_MMA_F16BF16_2x1SM_SSISJ_SJ_fLi128ELi256ELNS4_4UMMA5MajorE0ELSP_0ELNSO_7ScaleInE0ELSQ_0EEEEEENS4_6LayoutINS5_IJSC_SC_SC_EEENS5_IJNSA_ILi0EEESV_SV_EEEEENS5_IJNS4_10UnderscoreESY_SY_EEEEENS4_18SM100_TMA_2SM_LOADENS4_14ComposedLayoutINS4_7SwizzleILi3ELi4ELi3EEENS4_18smem_ptr_flag_bitsILi16EEENST_INS5_IJNSA_ILi8EEESH_EEENS5_IJSH_SC_EEEEEEEvNS4_8identityES11_S1B_vS1C_EENS_8epilogue10collective18CollectiveEpilogueINS1E_23Sm100TmaWarpSpecializedILi4ELi2ELi32ELb1ELb0EEEJNS5_IJSH_SG_SH_EEENS5_IJNST_ISH_SC_EENST_INS5_IJNSA_ILi32EEESB_EEENS5_IJSC_SF_EEEEEEEESJ_SK_SJ_SK_NS1E_6fusion15FusionCallbacksIS1I_NS1Q_17LinCombPerRowBiasISJ_fSJ_SJ_fLi8ELNS_15FloatRoundStyleE2EEES1J_S1P_JEEENS4_5SM1004TMEM4LOAD26SM100_TMEM_LOAD_32dp32b32xENS4_13SM90_TMA_LOADENS12_INS13_ILi2ELi4ELi3EEES16_NST_INS5_IJS17_S1L_EEENS5_IJS1L_SC_EEEEEEENS4_39AutoVectorizingCopyWithAssumedAlignmentILi128EEENS4_14SM90_TMA_STOREES25_S27_S27_EEEvvEEEEvNT_6ParamsE,"ax",@progbits
	.align	128
.text._ZN7cutlass13device_kernelINS_4gemm6kernel13GemmUniversalIN4cute5tupleIJiiiiEEENS1_10collective13CollectiveMmaINS1_35MainloopSm100TmaUmmaWarpSpecializedILi8ELi2ELi4ENS5_IJNS4_1CILi2EEENSA_ILi1EEESC_EEEEENS5_IJNSA_ILi128EEENSA_ILi256EEENSA_ILi64EEEEEENS_6half_tENS5_IJlSC_lEEESJ_SK_NS4_8TiledMMAINS4_8MMA_AtomIJNS4_26SM100_MMA_F16BF16_2x1SM_SSISJ_SJ_fLi128ELi256ELNS4_4UMMA5MajorE0ELSP_0ELNSO_7ScaleInE0ELSQ_0EEEEEENS4_6LayoutINS5_IJSC_SC_SC_EEENS5_IJNSA_ILi0EEESV_SV_EEEEENS5_IJNS4_10UnderscoreESY_SY_EEEEENS4_18SM100_TMA_2SM_LOADENS4_14ComposedLayoutINS4_7SwizzleILi3ELi4ELi3EEENS4_18smem_ptr_flag_bitsILi16EEENST_INS5_IJNSA_ILi8EEESH_EEENS5_IJSH_SC_EEEEEEEvNS4_8identityES11_S1B_vS1C_EENS_8epilogue10collective18CollectiveEpilogueINS1E_23Sm100TmaWarpSpecializedILi4ELi2ELi32ELb1ELb0EEEJNS5_IJSH_SG_SH_EEENS5_IJNST_ISH_SC_EENST_INS5_IJNSA_ILi32EEESB_EEENS5_IJSC_SF_EEEEEEEESJ_SK_SJ_SK_NS1E_6fusion15FusionCallbacksIS1I_NS1Q_17LinCombPerRowBiasISJ_fSJ_SJ_fLi8ELNS_15FloatRoundStyleE2EEES1J_S1P_JEEENS4_5SM1004TMEM4LOAD26SM100_TMEM_LOAD_32dp32b32xENS4_13SM90_TMA_LOADENS12_INS13_ILi2ELi4ELi3EEES16_NST_INS5_IJS17_S1L_EEENS5_IJS1L_SC_EEEEEEENS4_39AutoVectorizingCopyWithAssumedAlignmentILi128EEENS4_14SM90_TMA_STOREES25_S27_S27_EEEvvEEEEvNT_6ParamsE:
        .type           _ZN7cutlass13device_kernelINS_4gemm6kernel13GemmUniversalIN4cute5tupleIJiiiiEEENS1_10collective13CollectiveMmaINS1_35MainloopSm100TmaUmmaWarpSpecializedILi8ELi2ELi4ENS5_IJNS4_1CILi2EEENSA_ILi1EEESC_EEEEENS5_IJNSA_ILi128EEENSA_ILi256EEENSA_ILi64EEEEEENS_6half_tENS5_IJlSC_lEEESJ_SK_NS4_8TiledMMAINS4_8MMA_AtomIJNS4_26SM100_MMA_F16BF16_2x1SM_SSISJ_SJ_fLi128ELi256ELNS4_4UMMA5MajorE0ELSP_0ELNSO_7ScaleInE0ELSQ_0EEEEEENS4_6LayoutINS5_IJSC_SC_SC_EEENS5_IJNSA_ILi0EEESV_SV_EEEEENS5_IJNS4_10UnderscoreESY_SY_EEEEENS4_18SM100_TMA_2SM_LOADENS4_14ComposedLayoutINS4_7SwizzleILi3ELi4ELi3EEENS4_18smem_ptr_flag_bitsILi16EEENST_INS5_IJNSA_ILi8EEESH_EEENS5_IJSH_SC_EEEEEEEvNS4_8identityES11_S1B_vS1C_EENS_8epilogue10collective18CollectiveEpilogueINS1E_23Sm100TmaWarpSpecializedILi4ELi2ELi32ELb1ELb0EEEJNS5_IJSH_SG_SH_EEENS5_IJNST_ISH_SC_EENST_INS5_IJNSA_ILi32EEESB_EEENS5_IJSC_SF_EEEEEEEESJ_SK_SJ_SK_NS1E_6fusion15FusionCallbacksIS1I_NS1Q_17LinCombPerRowBiasISJ_fSJ_SJ_fLi8ELNS_15FloatRoundStyleE2EEES1J_S1P_JEEENS4_5SM1004TMEM4LOAD26SM100_TMEM_LOAD_32dp32b32xENS4_13SM90_TMA_LOADENS12_INS13_ILi2ELi4ELi3EEES16_NST_INS5_IJS17_S1L_EEENS5_IJS1L_SC_EEEEEEENS4_39AutoVectorizingCopyWithAssumedAlignmentILi128EEENS4_14SM90_TMA_STOREES25_S27_S27_EEEvvEEEEvNT_6ParamsE,@function
        .size           _ZN7cutlass13device_kernelINS_4gemm6kernel13GemmUniversalIN4cute5tupleIJiiiiEEENS1_10collective13CollectiveMmaINS1_35MainloopSm100TmaUmmaWarpSpecializedILi8ELi2ELi4ENS5_IJNS4_1CILi2EEENSA_ILi1EEESC_EEEEENS5_IJNSA_ILi128EEENSA_ILi256EEENSA_ILi64EEEEEENS_6half_tENS5_IJlSC_lEEESJ_SK_NS4_8TiledMMAINS4_8MMA_AtomIJNS4_26SM100_MMA_F16BF16_2x1SM_SSISJ_SJ_fLi128ELi256ELNS4_4UMMA5MajorE0ELSP_0ELNSO_7ScaleInE0ELSQ_0EEEEEENS4_6LayoutINS5_IJSC_SC_SC_EEENS5_IJNSA_ILi0EEESV_SV_EEEEENS5_IJNS4_10UnderscoreESY_SY_EEEEENS4_18SM100_TMA_2SM_LOADENS4_14ComposedLayoutINS4_7SwizzleILi3ELi4ELi3EEENS4_18smem_ptr_flag_bitsILi16EEENST_INS5_IJNSA_ILi8EEESH_EEENS5_IJSH_SC_EEEEEEEvNS4_8identityES11_S1B_vS1C_EENS_8epilogue10collective18CollectiveEpilogueINS1E_23Sm100TmaWarpSpecializedILi4ELi2ELi32ELb1ELb0EEEJNS5_IJSH_SG_SH_EEENS5_IJNST_ISH_SC_EENST_INS5_IJNSA_ILi32EEESB_EEENS5_IJSC_SF_EEEEEEEESJ_SK_SJ_SK_NS1E_6fusion15FusionCallbacksIS1I_NS1Q_17LinCombPerRowBiasISJ_fSJ_SJ_fLi8ELNS_15FloatRoundStyleE2EEES1J_S1P_JEEENS4_5SM1004TMEM4LOAD26SM100_TMEM_LOAD_32dp32b32xENS4_13SM90_TMA_LOADENS12_INS13_ILi2ELi4ELi3EEES16_NST_INS5_IJS17_S1L_EEENS5_IJS1L_SC_EEEEEEENS4_39AutoVectorizingCopyWithAssumedAlignmentILi128EEENS4_14SM90_TMA_STOREES25_S27_S27_EEEvvEEEEvNT_6ParamsE,(.L_x_210 - _ZN7cutlass13device_kernelINS_4gemm6kernel13GemmUniversalIN4cute5tupleIJiiiiEEENS1_10collective13CollectiveMmaINS1_35MainloopSm100TmaUmmaWarpSpecializedILi8ELi2ELi4ENS5_IJNS4_1CILi2EEENSA_ILi1EEESC_EEEEENS5_IJNSA_ILi128EEENSA_ILi256EEENSA_ILi64EEEEEENS_6half_tENS5_IJlSC_lEEESJ_SK_NS4_8TiledMMAINS4_8MMA_AtomIJNS4_26SM100_MMA_F16BF16_2x1SM_SSISJ_SJ_fLi128ELi256ELNS4_4UMMA5MajorE0ELSP_0ELNSO_7ScaleInE0ELSQ_0EEEEEENS4_6LayoutINS5_IJSC_SC_SC_EEENS5_IJNSA_ILi0EEESV_SV_EEEEENS5_IJNS4_10UnderscoreESY_SY_EEEEENS4_18SM100_TMA_2SM_LOADENS4_14ComposedLayoutINS4_7SwizzleILi3ELi4ELi3EEENS4_18smem_ptr_flag_bitsILi16EEENST_INS5_IJNSA_ILi8EEESH_EEENS5_IJSH_SC_EEEEEEEvNS4_8identityES11_S1B_vS1C_EENS_8epilogue10collective18CollectiveEpilogueINS1E_23Sm100TmaWarpSpecializedILi4ELi2ELi32ELb1ELb0EEEJNS5_IJSH_SG_SH_EEENS5_IJNST_ISH_SC_EENST_INS5_IJNSA_ILi32EEESB_EEENS5_IJSC_SF_EEEEEEEESJ_SK_SJ_SK_NS1E_6fusion15FusionCallbacksIS1I_NS1Q_17LinCombPerRowBiasISJ_fSJ_SJ_fLi8ELNS_15FloatRoundStyleE2EEES1J_S1P_JEEENS4_5SM1004TMEM4LOAD26SM100_TMEM_LOAD_32dp32b32xENS4_13SM90_TMA_LOADENS12_INS13_ILi2ELi4ELi3EEES16_NST_INS5_IJS17_S1L_EEENS5_IJS1L_SC_EEEEEEENS4_39AutoVectorizingCopyWithAssumedAlignmentILi128EEENS4_14SM90_TMA_STOREES25_S27_S27_EEEvvEEEEvNT_6ParamsE)
        .other          _ZN7cutlass13device_kernelINS_4gemm6kernel13GemmUniversalIN4cute5tupleIJiiiiEEENS1_10collective13CollectiveMmaINS1_35MainloopSm100TmaUmmaWarpSpecializedILi8ELi2ELi4ENS5_IJNS4_1CILi2EEENSA_ILi1EEESC_EEEEENS5_IJNSA_ILi128EEENSA_ILi256EEENSA_ILi64EEEEEENS_6half_tENS5_IJlSC_lEEESJ_SK_NS4_8TiledMMAINS4_8MMA_AtomIJNS4_26SM100_MMA_F16BF16_2x1SM_SSISJ_SJ_fLi128ELi256ELNS4_4UMMA5MajorE0ELSP_0ELNSO_7ScaleInE0ELSQ_0EEEEEENS4_6LayoutINS5_IJSC_SC_SC_EEENS5_IJNSA_ILi0EEESV_SV_EEEEENS5_IJNS4_10UnderscoreESY_SY_EEEEENS4_18SM100_TMA_2SM_LOADENS4_14ComposedLayoutINS4_7SwizzleILi3ELi4ELi3EEENS4_18smem_ptr_flag_bitsILi16EEENST_INS5_IJNSA_ILi8EEESH_EEENS5_IJSH_SC_EEEEEEEvNS4_8identityES11_S1B_vS1C_EENS_8epilogue10collective18CollectiveEpilogueINS1E_23Sm100TmaWarpSpecializedILi4ELi2ELi32ELb1ELb0EEEJNS5_IJSH_SG_SH_EEENS5_IJNST_ISH_SC_EENST_INS5_IJNSA_ILi32EEESB_EEENS5_IJSC_SF_EEEEEEEESJ_SK_SJ_SK_NS1E_6fusion15FusionCallbacksIS1I_NS1Q_17LinCombPerRowBiasISJ_fSJ_SJ_fLi8ELNS_15FloatRoundStyleE2EEES1J_S1P_JEEENS4_5SM1004TMEM4LOAD26SM100_TMEM_LOAD_32dp32b32xENS4_13SM90_TMA_LOADENS12_INS13_ILi2ELi4ELi3EEES16_NST_INS5_IJS17_S1L_EEENS5_IJS1L_SC_EEEEEEENS4_39AutoVectorizingCopyWithAssumedAlignmentILi128EEENS4_14SM90_TMA_STOREES25_S27_S27_EEEvvEEEEvNT_6ParamsE,@"STO_CUDA_ENTRY STV_DEFAULT"
_ZN7cutlass13device_kernelINS_4gemm6kernel13GemmUniversalIN4cute5tupleIJiiiiEEENS1_10collective13CollectiveMmaINS1_35MainloopSm100TmaUmmaWarpSpecializedILi8ELi2ELi4ENS5_IJNS4_1CILi2EEENSA_ILi1EEESC_EEEEENS5_IJNSA_ILi128EEENSA_ILi256EEENSA_ILi64EEEEEENS_6half_tENS5_IJlSC_lEEESJ_SK_NS4_8TiledMMAINS4_8MMA_AtomIJNS4_26SM100_MMA_F16BF16_2x1SM_SSISJ_SJ_fLi128ELi256ELNS4_4UMMA5MajorE0ELSP_0ELNSO_7ScaleInE0ELSQ_0EEEEEENS4_6LayoutINS5_IJSC_SC_SC_EEENS5_IJNSA_ILi0EEESV_SV_EEEEENS5_IJNS4_10UnderscoreESY_SY_EEEEENS4_18SM100_TMA_2SM_LOADENS4_14ComposedLayoutINS4_7SwizzleILi3ELi4ELi3EEENS4_18smem_ptr_flag_bitsILi16EEENST_INS5_IJNSA_ILi8EEESH_EEENS5_IJSH_SC_EEEEEEEvNS4_8identityES11_S1B_vS1C_EENS_8epilogue10collective18CollectiveEpilogueINS1E_23Sm100TmaWarpSpecializedILi4ELi2ELi32ELb1ELb0EEEJNS5_IJSH_SG_SH_EEENS5_IJNST_ISH_SC_EENST_INS5_IJNSA_ILi32EEESB_EEENS5_IJSC_SF_EEEEEEEESJ_SK_SJ_SK_NS1E_6fusion15FusionCallbacksIS1I_NS1Q_17LinCombPerRowBiasISJ_fSJ_SJ_fLi8ELNS_15FloatRoundStyleE2EEES1J_S1P_JEEENS4_5SM1004TMEM4LOAD26SM100_TMEM_LOAD_32dp32b32xENS4_13SM90_TMA_LOADENS12_INS13_ILi2ELi4ELi3EEES16_NST_INS5_IJS17_S1L_EEENS5_IJS1L_SC_EEEEEEENS4_39AutoVectorizingCopyWithAssumedAlignmentILi128EEENS4_14SM90_TMA_STOREES25_S27_S27_EEEvvEEEEvNT_6ParamsE:
[----:B------:R-:W1:Y:S01]  /*0000*/  LDC R1, c[0x0][0x37c] ;  /* 0x0000df00ff017b82 */ /* 0x000e620000000800 */
[----:B------:R-:W2:Y:S01]  /*0010*/  S2R R113, SR_TID.X ;  /* 0x0000000000717919 */ /* 0x000ea20000002100 */
[----:B------:R-:W3:Y:S06]  /*0020*/  LDCU.64 UR8, c[0x0][0x890] ;  /* 0x00011200ff0877ac */ /* 0x000eec0008000a00 */
[----:B------:R-:W4:Y:S01]  /*0030*/  S2UR UR45, SR_CgaCtaId ;  /* 0x00000000002d79c3 */ /* 0x000f220000008800 */
[----:B------:R-:W-:Y:S01]  /*0040*/  PRMT R98, RZ, 0x7610, R98 ;  /* 0x00007610ff627816 */ /* 0x000fe20000000062 */
[----:B------:R-:W1:Y:S01]  /*0050*/  LDCU.64 UR46, c[0x0][0x358] ;  /* 0x00006b00ff2e77ac */ /* 0x000e620008000a00 */
[----:B------:R-:W-:-:S02]  /*0060*/  ELECT P0, URZ, PT ;  /* 0x0000000000ff782f */ /* 0x000fc40003800000 */
[----:B---3--:R-:W-:-:S04]  /*0070*/  ISETP.NE.U32.AND P1, PT, RZ, UR8, PT ;  /* 0x00000008ff007c0c */ /* 0x008fc8000bf25070 */
[----:B------:R-:W-:Y:S01]  /*0080*/  ISETP.NE.AND.EX P2, PT, RZ, UR9, PT, P1 ;  /* 0x00000009ff007c0c */ /* 0x000fe2000bf45310 */
[----:B----4-:R-:W-:Y:S02]  /*0090*/  ULOP3.LUT UR5, UR45, 0x1, URZ, 0xc0, !UPT ;  /* 0x000000012d057892 */ /* 0x010fe4000f8ec0ff */
[----:B------:R-:W-:Y:S01]  /*00a0*/  ULOP3.LUT UR4, UR45, 0x1, URZ, 0x3c, !UPT ;  /* 0x000000012d047892 */ /* 0x000fe2000f8e3cff */
[----:B--2---:R-:W-:-:S05]  /*00b0*/  SHF.R.U32.HI R99, RZ, 0x5, R113 ;  /* 0x00000005ff637819 */ /* 0x004fca0000011671 */
[----:B------:R-:W2:Y:S02]  /*00c0*/  SHFL.IDX PT, R0, R99, RZ, 0x1f ;  /* 0x00001fff63007589 */ /* 0x000ea400000e0000 */
[----:B--2---:R-:W-:Y:S02]  /*00d0*/  R2UR UR10, R0 ;  /* 0x00000000000a72ca */ /* 0x004fe400000e0000 */
[----:B-1----:R-:W-:Y:S05]  /*00e0*/  @P2 BRA `(.L_x_0) ;  /* 0x00000000002c2947 */ /* 0x002fea0003800000 */
[----:B------:R-:W1:Y:S02]  /*00f0*/  LDCU.64 UR6, c[0x0][0x888] ;  /* 0x00011100ff0677ac */ /* 0x000e640008000a00 */
[----:B-1----:R-:W-:-:S04]  /*0100*/  UISETP.NE.U32.AND UP0, UPT, UR6, URZ, UPT ;  /* 0x000000ff0600728c */ /* 0x002fc8000bf05070 */
[----:B------:R-:W-:-:S09]  /*0110*/  UISETP.NE.AND.EX UP0, UPT, UR7, URZ, UPT, UP0 ;  /* 0x000000ff0700728c */ /* 0x000fd2000bf05300 */
[----:B------:R-:W-:Y:S05]  /*0120*/  BRA.U !UP0, `(.L_x_1) ;  /* 0x0000000108107547 */ /* 0x000fea000b800000 */
[----:B------:R-:W1:Y:S02]  /*0130*/  LDC.64 R2, c[0x0][0x888] ;  /* 0x00022200ff027b82 */ /* 0x000e640000000a00 */
[----:B-1----:R1:W5:Y:S01]  /*0140*/  LDG.E R49, desc[UR46][R2.64] ;  /* 0x0000002e02317981 */ /* 0x002362000c1e1900 */
[----:B------:R-:W-:Y:S01]  /*0150*/  HFMA2 R98, -RZ, RZ, 0, 5.9604644775390625e-08 ;  /* 0x00000001ff627431 */ /* 0x000fe200000001ff */
[----:B------:R-:W-:Y:S05]  /*0160*/  BRA `(.L_x_0) ;  /* 0x00000000000c7947 */ /* 0x000fea0003800000 */
.L_x_1:
[----:B------:R-:W1:Y:S01]  /*0170*/  LDCU UR6, c[0x0][0x880] ;  /* 0x00011000ff0677ac */ /* 0x000e620008000800 */
[----:B------:R-:W-:Y:S01]  /*0180*/  HFMA2 R98, -RZ, RZ, 0, 5.9604644775390625e-08 ;  /* 0x00000001ff627431 */ /* 0x000fe200000001ff */
[----:B-1----:R-:W-:-:S07]  /*0190*/  MOV R49, UR6 ;  /* 0x0000000600317c02 */ /* 0x002fce0008000f00 */
.L_x_0:
[----:B------:R-:W2:Y:S02]  /*01a0*/  LDCU.64 UR6, c[0x0][0x8b0] ;  /* 0x00011600ff0677ac */ /* 0x000ea40008000a00 */
[----:B--2---:R-:W-:-:S04]  /*01b0*/  UISETP.NE.U32.AND UP0, UPT, UR6, URZ, UPT ;  /* 0x000000ff0600728c */ /* 0x004fc8000bf05070 */
[----:B------:R-:W-:-:S09]  /*01c0*/  UISETP.NE.AND.EX UP0, UPT, UR7, URZ, UPT, UP0 ;  /* 0x000000ff0700728c */ /* 0x000fd2000bf05300 */
[----:B------:R-:W-:Y:S05]  /*01d0*/  BRA.U UP0, `(.L_x_2) ;  /* 0x0000000100247547 */ /* 0x000fea000b800000 */
[----:B------:R-:W2:Y:S02]  /*01e0*/  LDCU.64 UR6, c[0x0][0x8a8] ;  /* 0x00011500ff0677ac */ /* 0x000ea40008000a00 */
[----:B--2---:R-:W-:-:S04]  /*01f0*/  UISETP.NE.U32.AND UP0, UPT, UR6, URZ, UPT ;  /* 0x000000ff0600728c */ /* 0x004fc8000bf05070 */
[----:B------:R-:W-:-:S09]  /*0200*/  UISETP.NE.AND.EX UP0, UPT, UR7, URZ, UPT, UP0 ;  /* 0x000000ff0700728c */ /* 0x000fd2000bf05300 */
[----:B------:R-:W-:Y:S05]  /*0210*/  BRA.U !UP0, `(.L_x_3) ;  /* 0x00000001080c7547 */ /* 0x000fea000b800000 */
[----:B-1----:R-:W1:Y:S02]  /*0220*/  LDC.64 R2, c[0x0][0x8a8] ;  /* 0x00022a00ff027b82 */ /* 0x002e640000000a00 */
[----:B-1----:R2:W5:Y:S01]  /*0230*/  LDG.E R47, desc[UR46][R2.64] ;  /* 0x0000002e022f7981 */ /* 0x002562000c1e1900 */
[----:B------:R-:W-:Y:S05]  /*0240*/  BRA `(.L_x_2) ;  /* 0x0000000000087947 */ /* 0x000fea0003800000 */
.L_x_3:
[----:B------:R-:W2:Y:S02]  /*0250*/  LDCU UR6, c[0x0][0x8a0] ;  /* 0x00011400ff0677ac */ /* 0x000ea40008000800 */
[----:B--2---:R-:W-:Y:S02]  /*0260*/  MOV R47, UR6 ;  /* 0x00000006002f7c02 */ /* 0x004fe40008000f00 */
.L_x_2:
[----:B------:R-:W-:Y:S01]  /*0270*/  IMAD.U32 R0, RZ, RZ, UR10 ;  /* 0x0000000aff007e24 */ /* 0x000fe2000f8e00ff */
[----:B------:R-:W-:Y:S04]  /*0280*/  BSSY.RECONVERGENT B0, `(.L_x_4) ;  /* 0x000000c000007945 */ /* 0x000fe80003800200 */
[C---:B------:R-:W-:Y:S02]  /*0290*/  ISETP.NE.OR P3, PT, R0.reuse, 0x1, !P0 ;  /* 0x000000010000780c */ /* 0x040fe40004765670 */
[----:B------:R-:W-:-:S11]  /*02a0*/  ISETP.NE.OR P2, PT, R0, 0x3, !P0 ;  /* 0x000000030000780c */ /* 0x000fd60004745670 */
[----:B------:R-:W-:Y:S05]  /*02b0*/  @P3 BRA `(.L_x_5) ;  /* 0x0000000000203947 */ /* 0x000fea0003800000 */
[----:B------:R-:W3:Y:S02]  /*02c0*/  LDCU.64 UR6, c[0x0][0x348] ;  /* 0x00006900ff0677ac */ /* 0x000ee40008000a00 */
[----:B---3--:R-:W-:Y:S02]  /*02d0*/  UIADD3 UR12, UP1, UPT, UR6, 0x80, URZ ;  /* 0x00000080060c7890 */ /* 0x008fe4000ff3e0ff */
[----:B------:R-:W-:Y:S02]  /*02e0*/  UIADD3 UR6, UP0, UPT, UR6, 0x180, URZ ;  /* 0x0000018006067890 */ /* 0x000fe4000ff1e0ff */
[----:B------:R-:W-:Y:S02]  /*02f0*/  UIADD3.X UR13, UPT, UPT, URZ, UR7, URZ, UP1, !UPT ;  /* 0x00000007ff0d7290 */ /* 0x000fe40008ffe4ff */
[----:B------:R-:W-:-:S07]  /*0300*/  UIADD3.X UR7, UPT, UPT, URZ, UR7, URZ, UP0, !UPT ;  /* 0x00000007ff077290 */ /* 0x000fce00087fe4ff */
[----:B------:R3:W-:Y:S02]  /*0310*/  UTMACCTL.PF [UR12] ;  /* 0x000000000c0079b9 */ /* 0x0007e40008040000 */
[----:B------:R3:W-:Y:S02]  /*0320*/  UTMACCTL.PF [UR6] ;  /* 0x00000000060079b9 */ /* 0x0007e40008040000 */
[----:B---3--:R-:W-:Y:S01]  /*0330*/  NOP ;  /* 0x0000000000007918 */ /* 0x008fe20000000000 */
.L_x_5:
[----:B------:R-:W-:Y:S05]  /*0340*/  BSYNC.RECONVERGENT B0 ;  /* 0x0000000000007941 */ /* 0x000fea0003800200 */
.L_x_4:
[----:B------:R-:W-:Y:S04]  /*0350*/  BSSY.RECONVERGENT B0, `(.L_x_6) ;  /* 0x000000a000007945 */ /* 0x000fe80003800200 */
        /* <DEDUP_REMOVED lines=9> */
.L_x_7:
[----:B------:R-:W-:Y:S05]  /*03f0*/  BSYNC.RECONVERGENT B0 ;  /* 0x0000000000007941 */ /* 0x000fea0003800200 */
.L_x_6:
[----:B------:R-:W3:Y:S01]  /*0400*/  LDCU.64 UR6, c[0x0][0x888] ;  /* 0x00011100ff0677ac */ /* 0x000ee20008000a00 */
[----:B------:R-:W-:Y:S01]  /*0410*/  ISETP.NE.AND.EX P1, PT, RZ, UR9, PT, P1 ;  /* 0x00000009ff007c0c */ /* 0x000fe2000bf25310 */
[----:B------:R-:W-:Y:S02]  /*0420*/  UPLOP3.LUT UP5, UPT, UPT, UPT, UPT, 0x80, 0x8 ;  /* 0x000000000008789c */ /* 0x000fe40003faf070 */
[----:B---3--:R-:W-:-:S04]  /*0430*/  UISETP.NE.U32.AND UP0, UPT, UR6, URZ, UPT ;  /* 0x000000ff0600728c */ /* 0x008fc8000bf05070 */
[----:B------:R-:W-:-:S06]  /*0440*/  UISETP.NE.AND.EX UP0, UPT, UR7, URZ, UPT, UP0 ;  /* 0x000000ff0700728c */ /* 0x000fcc000bf05300 */
[----:B------:R-:W-:-:S13]  /*0450*/  PLOP3.LUT P2, PT, PT, PT, UP0, 0x80, 0x8 ;  /* 0x000000000008781c */ /* 0x000fda0003f4f008 */
[----:B------:R-:W-:Y:S05]  /*0460*/  @P2 BRA P1, `(.L_x_8) ;  /* 0x0000000000202947 */ /* 0x000fea0000800000 */
[----:B------:R-:W-:Y:S01]  /*0470*/  UISETP.NE.U32.AND UP2, UPT, UR8, URZ, UPT ;  /* 0x000000ff0800728c */ /* 0x000fe2000bf45070 */
[----:B-----5:R-:W-:Y:S01]  /*0480*/  FSETP.NEU.AND P1, PT, R49, RZ, PT ;  /* 0x000000ff3100720b */ /* 0x020fe20003f2d000 */
[----:B------:R-:W-:Y:S02]  /*0490*/  USEL UR6, URZ, 0xffffffff, UP0 ;  /* 0xffffffffff067887 */ /* 0x000fe40008000000 */
[----:B------:R-:W-:-:S10]  /*04a0*/  UISETP.NE.AND.EX UP2, UPT, UR9, URZ, UPT, UP2 ;  /* 0x000000ff0900728c */ /* 0x000fd4000bf45320 */
[----:B------:R-:W-:Y:S01]  /*04b0*/  VOTEU.ANY UP1, P1 ;  /* 0x0000000000ff7886 */ /* 0x000fe20000820100 */
[----:B------:R-:W-:-:S04]  /*04c0*/  @!UP2 USEL UR6, URZ, 0xffffffff, UP1 ;  /* 0xffffffffff06a887 */ /* 0x000fc80008800000 */
[----:B------:R-:W-:-:S04]  /*04d0*/  ULOP3.LUT UR6, UR6, 0x1, URZ, 0xc0, !UPT ;  /* 0x0000000106067892 */ /* 0x000fc8000f8ec0ff */
[----:B------:R-:W-:-:S11]  /*04e0*/  UISETP.NE.U32.AND UP5, UPT, UR6, 0x1, UPT ;  /* 0x000000010600788c */ /* 0x000fd6000bfa5070 */
.L_x_8:
[----:B------:R-:W3:Y:S01]  /*04f0*/  SHFL.IDX PT, R0, R99, RZ, 0x1f ;  /* 0x00001fff63007589 */ /* 0x000ee200000e0000 */
[----:B------:R-:W-:-:S04]  /*0500*/  UISETP.NE.AND UP1, UPT, UR10, 0x2, UPT ;  /* 0x000000020a00788c */ /* 0x000fc8000bf25270 */
[----:B------:R-:W-:Y:S02]  /*0510*/  UISETP.EQ.AND UP2, UPT, UR5, URZ, !UP1 ;  /* 0x000000ff0500728c */ /* 0x000fe4000cf42270 */
[----:B------:R-:W-:-:S04]  /*0520*/  USEL UR13, URZ, 0x1, UP1 ;  /* 0x00000001ff0d7887 */ /* 0x000fc80008800000 */
[----:B------:R-:W-:Y:S02]  /*0530*/  PLOP3.LUT P5, PT, P0, PT, UP2, 0x80, 0x8 ;  /* 0x000000000008781c */ /* 0x000fe400007af028 */
[----:B---3--:R-:W-:-:S13]  /*0540*/  ISETP.NE.AND P1, PT, R0, RZ, PT ;  /* 0x000000ff0000720c */ /* 0x008fda0003f25270 */
[----:B------:R-:W-:Y:S05]  /*0550*/  @P1 BRA `(.L_x_9) ;  /* 0x0000000000641947 */ /* 0x000fea0003800000 */
[----:B------:R-:W-:Y:S01]  /*0560*/  UMOV UR7, 0x400 ;  /* 0x0000040000077882 */ /* 0x000fe20000000000 */
[----:B------:R-:W-:Y:S01]  /*0570*/  UMOV UR6, 0x1 ;  /* 0x0000000100067882 */ /* 0x000fe20000000000 */
[----:B------:R-:W-:Y:S02]  /*0580*/  ULEA UR7, UR45, UR7, 0x18 ;  /* 0x000000072d077291 */ /* 0x000fe4000f8ec0ff */
[----:B------:R-:W-:-:S04]  /*0590*/  UIADD3 UR8, UPT, UPT, -UR6, 0x100000, URZ ;  /* 0x0010000006087890 */ /* 0x000fc8000fffe1ff */
[----:B------:R-:W-:Y:S02]  /*05a0*/  USHF.L.U32 UR9, UR8, 0xb, URZ ;  /* 0x0000000b08097899 */ /* 0x000fe400080006ff */
[----:B------:R-:W-:Y:S01]  /*05b0*/  USHF.L.U32 UR8, UR8, 0x1, URZ ;  /* 0x0000000108087899 */ /* 0x000fe200080006ff */
[----:B------:R-:W-:Y:S01]  /*05c0*/  ELECT P1, URZ, PT ;  /* 0x0000000000ff782f */ /* 0x000fe20003820000 */
[----:B------:R-:W3:Y:S10]  /*05d0*/  FENCE.VIEW.ASYNC.S ;  /* 0x00000000000073c6 */ /* 0x000ef40000000000 */
[----:B---3--:R3:W4:Y:S01]  /*05e0*/  SYNCS.EXCH.64 URZ, [UR7], UR8 ;  /* 0x0000000807ff75b2 */ /* 0x0087220008000100 */
[----:B------:R3:W1:Y:S01]  /*05f0*/  SYNCS.EXCH.64 URZ, [UR7+0x40], UR8 ;  /* 0x0000400807ff75b2 */ /* 0x0006620008000100 */
        /* <DEDUP_REMOVED lines=13> */
[----:B------:R3:W1:Y:S02]  /*06d0*/  SYNCS.EXCH.64 URZ, [UR7+0x78], UR8 ;  /* 0x0000780807ff75b2 */ /* 0x0006640008000100 */
[----:B---3--:R-:W-:Y:S01]  /*06e0*/  NOP ;  /* 0x0000000000007918 */ /* 0x008fe20000000000 */
.L_x_9:
[----:B------:R-:W3:Y:S01]  /*06f0*/  SHFL.IDX PT, R0, R99, RZ, 0x1f ;  /* 0x00001fff63007589 */ /* 0x000ee200000e0000 */
[----:B------:R-:W-:Y:S01]  /*0700*/  NOP ;  /* 0x0000000000007918 */ /* 0x000fe20000000000 */
[----:B---3--:R-:W-:-:S13]  /*0710*/  ISETP.NE.AND P1, PT, R0, 0x1, PT ;  /* 0x000000010000780c */ /* 0x008fda0003f25270 */
[----:B------:R-:W-:Y:S05]  /*0720*/  @P1 BRA `(.L_x_10) ;  /* 0x0000000000541947 */ /* 0x000fea0003800000 */
[----:B------:R-:W-:Y:S01]  /*0730*/  UMOV UR8, 0x400 ;  /* 0x0000040000087882 */ /* 0x000fe20000000000 */
[----:B------:R-:W-:Y:S01]  /*0740*/  UMOV UR7, 0x20 ;  /* 0x0000002000077882 */ /* 0x000fe20000000000 */
[----:B------:R-:W-:Y:S01]  /*0750*/  UMOV UR6, 0x80 ;  /* 0x0000008000067882 */ /* 0x000fe20000000000 */
[----:B------:R-:W-:Y:S02]  /*0760*/  ULEA UR8, UR45, UR8, 0x18 ;  /* 0x000000082d087291 */ /* 0x000fe4000f8ec0ff */
[----:B------:R-:W-:-:S04]  /*0770*/  UIADD3 UR14, UPT, UPT, -UR7, 0x100000, URZ ;  /* 0x00100000070e7890 */ /* 0x000fc8000fffe1ff */
[----:B------:R-:W-:Y:S02]  /*0780*/  USHF.L.U32 UR15, UR14, 0xb, URZ ;  /* 0x0000000b0e0f7899 */ /* 0x000fe400080006ff */
[----:B------:R-:W-:Y:S02]  /*0790*/  USHF.L.U32 UR14, UR14, 0x1, URZ ;  /* 0x000000010e0e7899 */ /* 0x000fe400080006ff */
[----:B------:R-:W-:-:S04]  /*07a0*/  UIADD3 UR6, UPT, UPT, -UR6, 0x100000, URZ ;  /* 0x0010000006067890 */ /* 0x000fc8000fffe1ff */
[----:B------:R-:W-:Y:S02]  /*07b0*/  USHF.L.U32 UR7, UR6, 0xb, URZ ;  /* 0x0000000b06077899 */ /* 0x000fe400080006ff */
[----:B------:R-:W-:Y:S01]  /*07c0*/  USHF.L.U32 UR6, UR6, 0x1, URZ ;  /* 0x0000000106067899 */ /* 0x000fe200080006ff */
[----:B------:R-:W-:Y:S01]  /*07d0*/  ELECT P1, URZ, PT ;  /* 0x0000000000ff782f */ /* 0x000fe20003820000 */
[----:B------:R-:W3:Y:S02]  /*07e0*/  FENCE.VIEW.ASYNC.S ;  /* 0x00000000000073c6 */ /* 0x000ee40000000000 */
[----:B---3--:R3:W1:Y:S08]  /*07f0*/  SYNCS.EXCH.64 URZ, [UR8+0x80], UR14 ;  /* 0x0000800e08ff75b2 */ /* 0x0086700008000100 */
[----:B------:R3:W1:Y:S01]  /*0800*/  SYNCS.EXCH.64 URZ, [UR8+0xa0], UR6 ;  /* 0x0000a00608ff75b2 */ /* 0x0006620008000100 */
[----:B------:R3:W1:Y:S01]  /*0810*/  SYNCS.EXCH.64 URZ, [UR8+0x88], UR14 ;  /* 0x0000880e08ff75b2 */ /* 0x0006620008000100 */
[----:B------:R3:W1:Y:S01]  /*0820*/  SYNCS.EXCH.64 URZ, [UR8+0xa8], UR6 ;  /* 0x0000a80608ff75b2 */ /* 0x0006620008000100 */
[----:B------:R3:W1:Y:S01]  /*0830*/  SYNCS.EXCH.64 URZ, [UR8+0x90], UR14 ;  /* 0x0000900e08ff75b2 */ /* 0x0006620008000100 */
[----:B------:R3:W1:Y:S01]  /*0840*/  SYNCS.EXCH.64 URZ, [UR8+0xb0], UR6 ;  /* 0x0000b00608ff75b2 */ /* 0x0006620008000100 */
[----:B------:R3:W1:Y:S01]  /*0850*/  SYNCS.EXCH.64 URZ, [UR8+0x98], UR14 ;  /* 0x0000980e08ff75b2 */ /* 0x0006620008000100 */
[----:B------:R3:W1:Y:S01]  /*0860*/  SYNCS.EXCH.64 URZ, [UR8+0xb8], UR6 ;  /* 0x0000b80608ff75b2 */ /* 0x0006620008000100 */
[----:B------:R-:W-:Y:S01]  /*0870*/  NOP ;  /* 0x0000000000007918 */ /* 0x000fe20000000000 */
.L_x_10:
[----:B------:R-:W2:Y:S01]  /*0880*/  SHFL.IDX PT, R0, R99, RZ, 0x1f ;  /* 0x00001fff63007589 */ /* 0x000ea200000e0000 */
[----:B------:R-:W-:Y:S01]  /*0890*/  NOP ;  /* 0x0000000000007918 */ /* 0x000fe20000000000 */
[----:B--2---:R-:W-:-:S13]  /*08a0*/  ISETP.NE.AND P1, PT, R0, 0x3, PT ;  /* 0x000000030000780c */ /* 0x004fda0003f25270 */
[----:B------:R-:W-:Y:S05]  /*08b0*/  @P1 BRA `(.L_x_11) ;  /* 0x00000000002c1947 */ /* 0x000fea0003800000 */
[----:B---3--:R-:W-:Y:S01]  /*08c0*/  UMOV UR7, 0x400 ;  /* 0x0000040000077882 */ /* 0x008fe20000000000 */
[----:B------:R-:W-:Y:S01]  /*08d0*/  UMOV UR6, 0x20 ;  /* 0x0000002000067882 */ /* 0x000fe20000000000 */
[----:B------:R-:W-:Y:S02]  /*08e0*/  ULEA UR7, UR45, UR7, 0x18 ;  /* 0x000000072d077291 */ /* 0x000fe4000f8ec0ff */
[----:B------:R-:W-:-:S04]  /*08f0*/  UIADD3 UR8, UPT, UPT, -UR6, 0x100000, URZ ;  /* 0x0010000006087890 */ /* 0x000fc8000fffe1ff */
[----:B------:R-:W-:Y:S02]  /*0900*/  USHF.L.U32 UR9, UR8, 0xb, URZ ;  /* 0x0000000b08097899 */ /* 0x000fe400080006ff */
[----:B------:R-:W-:Y:S01]  /*0910*/  USHF.L.U32 UR8, UR8, 0x1, URZ ;  /* 0x0000000108087899 */ /* 0x000fe200080006ff */
[----:B------:R-:W-:Y:S01]  /*0920*/  ELECT P1, URZ, PT ;  /* 0x0000000000ff782f */ /* 0x000fe20003820000 */
[----:B------:R-:W2:Y:S10]  /*0930*/  FENCE.VIEW.ASYNC.S ;  /* 0x00000000000073c6 */ /* 0x000eb40000000000 */
[----:B--2---:R2:W3:Y:S01]  /*0940*/  SYNCS.EXCH.64 URZ, [UR7+0xc0], UR8 ;  /* 0x0000c00807ff75b2 */ /* 0x0044e20008000100 */
[----:B------:R2:W1:Y:S01]  /*0950*/  SYNCS.EXCH.64 URZ, [UR7+0xc8], UR8 ;  /* 0x0000c80807ff75b2 */ /* 0x0004620008000100 */
[----:B------:R-:W-:Y:S01]  /*0960*/  NOP ;  /* 0x0000000000007918 */ /* 0x000fe20000000000 */
.L_x_11:
[----:B------:R-:W4:Y:S01]  /*0970*/  SHFL.IDX PT, R0, R99, RZ, 0x1f ;  /* 0x00001fff63007589 */ /* 0x000f2200000e0000 */
[----:B------:R-:W-:Y:S01]  /*0980*/  NOP ;  /* 0x0000000000007918 */ /* 0x000fe20000000000 */
[----:B----4-:R-:W-:-:S13]  /*0990*/  ISETP.NE.AND P1, PT, R0, 0x4, PT ;  /* 0x000000040000780c */ /* 0x010fda0003f25270 */
[----:B------:R-:W-:Y:S05]  /*09a0*/  @P1 BRA `(.L_x_12) ;  /* 0x0000000000481947 */ /* 0x000fea0003800000 */
[----:B--23--:R-:W-:Y:S01]  /*09b0*/  UMOV UR8, 0x1e0 ;  /* 0x000001e000087882 */ /* 0x00cfe20000000000 */
[----:B------:R-:W-:Y:S01]  /*09c0*/  UMOV UR7, 0x400 ;  /* 0x0000040000077882 */ /* 0x000fe20000000000 */
[----:B------:R-:W-:Y:S01]  /*09d0*/  USEL UR8, UR8, 0x1a0, UP5 ;  /* 0x000001a008087887 */ /* 0x000fe2000a800000 */
        /* <DEDUP_REMOVED lines=9> */
[----:B------:R-:W2:Y:S02]  /*0a70*/  FENCE.VIEW.ASYNC.S ;  /* 0x00000000000073c6 */ /* 0x000ea40000000000 */
[----:B--2---:R4:W2:Y:S08]  /*0a80*/  SYNCS.EXCH.64 URZ, [UR7+0xd0], UR14 ;  /* 0x0000d00e07ff75b2 */ /* 0x0048b00008000100 */
[----:B------:R4:W3:Y:S01]  /*0a90*/  SYNCS.EXCH.64 URZ, [UR7+0xe0], UR8 ;  /* 0x0000e00807ff75b2 */ /* 0x0008e20008000100 */
[----:B------:R4:W1:Y:S01]  /*0aa0*/  SYNCS.EXCH.64 URZ, [UR7+0xd8], UR14 ;  /* 0x0000d80e07ff75b2 */ /* 0x0008620008000100 */
[----:B------:R4:W1:Y:S02]  /*0ab0*/  SYNCS.EXCH.64 URZ, [UR7+0xe8], UR8 ;  /* 0x0000e80807ff75b2 */ /* 0x0008640008000100 */
[----:B----4-:R-:W-:Y:S01]  /*0ac0*/  NOP ;  /* 0x0000000000007918 */ /* 0x010fe20000000000 */
.L_x_12:
[----:B------:R-:W4:Y:S01]  /*0ad0*/  SHFL.IDX PT, R0, R99, RZ, 0x1f ;  /* 0x00001fff63007589 */ /* 0x000f2200000e0000 */
[----:B------:R-:W-:Y:S01]  /*0ae0*/  NOP ;  /* 0x0000000000007918 */ /* 0x000fe20000000000 */
[----:B----4-:R-:W-:-:S13]  /*0af0*/  ISETP.NE.AND P1, PT, R0, 0x5, PT ;  /* 0x000000050000780c */ /* 0x010fda0003f25270 */
[----:B------:R-:W-:Y:S05]  /*0b00*/  @P1 BRA `(.L_x_13) ;  /* 0x0000000000541947 */ /* 0x000fea0003800000 */
[----:B--23--:R-:W-:Y:S01]  /*0b10*/  UMOV UR8, 0x400 ;  /* 0x0000040000087882 */ /* 0x00cfe20000000000 */
        /* <DEDUP_REMOVED lines=14> */
[----:B------:R4:W1:Y:S01]  /*0c00*/  SYNCS.EXCH.64 URZ, [UR8+0x118], UR6 ;  /* 0x0001180608ff75b2 */ /* 0x0008620008000100 */
[----:B------:R4:W1:Y:S01]  /*0c10*/  SYNCS.EXCH.64 URZ, [UR8+0x100], UR14 ;  /* 0x0001000e08ff75b2 */ /* 0x0008620008000100 */
[----:B------:R4:W1:Y:S01]  /*0c20*/  SYNCS.EXCH.64 URZ, [UR8+0x120], UR6 ;  /* 0x0001200608ff75b2 */ /* 0x0008620008000100 */
[----:B------:R4:W1:Y:S01]  /*0c30*/  SYNCS.EXCH.64 URZ, [UR8+0x108], UR14 ;  /* 0x0001080e08ff75b2 */ /* 0x0008620008000100 */
[----:B------:R4:W1:Y:S02]  /*0c40*/  SYNCS.EXCH.64 URZ, [UR8+0x128], UR6 ;  /* 0x0001280608ff75b2 */ /* 0x0008640008000100 */
[----:B----4-:R-:W-:Y:S01]  /*0c50*/  NOP ;  /* 0x0000000000007918 */ /* 0x010fe20000000000 */
.L_x_13:
[----:B------:R-:W4:Y:S01]  /*0c60*/  SHFL.IDX PT, R0, R99, RZ, 0x1f ;  /* 0x00001fff63007589 */ /* 0x000f2200000e0000 */
[----:B------:R-:W-:Y:S01]  /*0c70*/  ISETP.NE.OR P0, PT, RZ, UR10, !P0 ;  /* 0x0000000aff007c0c */ /* 0x000fe2000c705670 */
[----:B------:R-:W-:Y:S01]  /*0c80*/  NOP ;  /* 0x0000000000007918 */ /* 0x000fe20000000000 */
[----:B----4-:R-:W-:-:S13]  /*0c90*/  ISETP.NE.AND P1, PT, R0, 0x3, PT ;  /* 0x000000030000780c */ /* 0x010fda0003f25270 */
[----:B------:R-:W-:Y:S05]  /*0ca0*/  @P1 BRA `(.L_x_14) ;  /* 0x0000000000341947 */ /* 0x000fea0003800000 */
[----:B--23--:R-:W-:Y:S01]  /*0cb0*/  UMOV UR7, 0x400 ;  /* 0x0000040000077882 */ /* 0x00cfe20000000000 */
[----:B------:R-:W-:Y:S01]  /*0cc0*/  UMOV UR6, 0x20 ;  /* 0x0000002000067882 */ /* 0x000fe20000000000 */
[----:B------:R-:W-:Y:S02]  /*0cd0*/  ULEA UR7, UR45, UR7, 0x18 ;  /* 0x000000072d077291 */ /* 0x000fe4000f8ec0ff */
[----:B------:R-:W-:-:S04]  /*0ce0*/  UIADD3 UR8, UPT, UPT, -UR6, 0x100000, URZ ;  /* 0x0010000006087890 */ /* 0x000fc8000fffe1ff */
[----:B------:R-:W-:Y:S02]  /*0cf0*/  USHF.L.U32 UR9, UR8, 0xb, URZ ;  /* 0x0000000b08097899 */ /* 0x000fe400080006ff */
[----:B------:R-:W-:Y:S01]  /*0d00*/  USHF.L.U32 UR8, UR8, 0x1, URZ ;  /* 0x0000000108087899 */ /* 0x000fe200080006ff */
[----:B------:R-:W-:Y:S01]  /*0d10*/  ELECT P1, URZ, PT ;  /* 0x0000000000ff782f */ /* 0x000fe20003820000 */
[----:B------:R-:W2:Y:S10]  /*0d20*/  FENCE.VIEW.ASYNC.S ;  /* 0x00000000000073c6 */ /* 0x000eb40000000000 */
[----:B--2---:R4:W2:Y:S01]  /*0d30*/  SYNCS.EXCH.64 URZ, [UR7+0x130], UR8 ;  /* 0x0001300807ff75b2 */ /* 0x0048a20008000100 */
[----:B------:R4:W3:Y:S01]  /*0d40*/  SYNCS.EXCH.64 URZ, [UR7+0x140], UR8 ;  /* 0x0001400807ff75b2 */ /* 0x0008e20008000100 */
[----:B------:R4:W1:Y:S01]  /*0d50*/  SYNCS.EXCH.64 URZ, [UR7+0x138], UR8 ;  /* 0x0001380807ff75b2 */ /* 0x0008620008000100 */
[----:B------:R4:W1:Y:S02]  /*0d60*/  SYNCS.EXCH.64 URZ, [UR7+0x148], UR8 ;  /* 0x0001480807ff75b2 */ /* 0x0008640008000100 */
[----:B----4-:R-:W-:Y:S01]  /*0d70*/  NOP ;  /* 0x0000000000007918 */ /* 0x010fe20000000000 */
.L_x_14:
[----:B------:R-:W-:Y:S01]  /*0d80*/  VOTEU.ALL UP1, P0 ;  /* 0x0000000000ff7886 */ /* 0x000fe20000020000 */
[----:B--23--:R-:W2:Y:S01]  /*0d90*/  LDCU UR7, c[0x0][0x36c] ;  /* 0x00006d80ff0777ac */ /* 0x00cea20008000800 */
[----:B------:R-:W-:Y:S01]  /*0da0*/  NOP ;  /* 0x0000000000007918 */ /* 0x000fe20000000000 */
[----:B-1----:R-:W-:Y:S01]  /*0db0*/  LOP3.LUT R2, R113, 0x1f, RZ, 0xc0, !PT ;  /* 0x0000001f71027812 */ /* 0x002fe200078ec0ff */
[----:B------:R-:W-:Y:S01]  /*0dc0*/  UMOV UR8, 0x20 ;  /* 0x0000002000087882 */ /* 0x000fe20000000000 */
[----:B------:R-:W-:Y:S01]  /*0dd0*/  @!UP1 UMOV UR6, 0x400 ;  /* 0x0000040000069882 */ /* 0x000fe20000000000 */
[----:B------:R-:W-:-:S04]  /*0de0*/  @!UP1 UIADD3 UR8, UPT, UPT, -UR8, 0x100000, URZ ;  /* 0x0010000008089890 */ /* 0x000fc8000fffe1ff */
[----:B------:R-:W-:Y:S02]  /*0df0*/  @!UP1 USHF.L.U32 UR9, UR8, 0xb, URZ ;  /* 0x0000000b08099899 */ /* 0x000fe400080006ff */
[----:B------:R-:W-:Y:S02]  /*0e00*/  @!UP1 USHF.L.U32 UR8, UR8, 0x1, URZ ;  /* 0x0000000108089899 */ /* 0x000fe400080006ff */
[----:B------:R-:W-:Y:S01]  /*0e10*/  @!UP1 ULEA UR6, UR45, UR6, 0x18 ;  /* 0x000000062d069291 */ /* 0x000fe2000f8ec0ff */
[----:B------:R-:W-:Y:S01]  /*0e20*/  VOTEU.ALL UP1, P0 ;  /* 0x0000000000ff7886 */ /* 0x000fe20000020000 */
[----:B------:R-:W-:Y:S01]  /*0e30*/  UISETP.NE.AND UP4, UPT, UR10, URZ, UPT ;  /* 0x000000ff0a00728c */ /* 0x000fe2000bf85270 */
[----:B------:R-:W1:Y:S09]  /*0e40*/  FENCE.VIEW.ASYNC.S ;  /* 0x00000000000073c6 */ /* 0x000e720000000000 */
[----:B-1----:R1:W3:Y:S01]  /*0e50*/  @!UP1 SYNCS.EXCH.64 URZ, [UR6+0x150], UR8 ;  /* 0x0001500806ff95b2 */ /* 0x0022e20008000100 */
[----:B--2---:R-:W-:-:S09]  /*0e60*/  UISETP.EQ.U32.AND UP1, UPT, UR7, 0x1, UPT ;  /* 0x000000010700788c */ /* 0x004fd2000bf22070 */
[----:B------:R-:W-:Y:S05]  /*0e70*/  BRA.U !UP1, `(.L_x_15) ;  /* 0x0000000109087547 */ /* 0x000fea000b800000 */
[----:B---3--:R-:W-:Y:S01]  /*0e80*/  UCGABAR_ARV ;  /* 0x00000000000079c7 */ /* 0x008fe20008000000 */
[----:B------:R-:W-:Y:S05]  /*0e90*/  BRA `(.L_x_16) ;  /* 0x0000000000047947 */ /* 0x000fea0003800000 */
.L_x_15:
[----:B---3--:R-:W-:Y:S01]  /*0ea0*/  NOP ;  /* 0x0000000000007918 */ /* 0x008fe20000000000 */
.L_x_16:
[----:B------:R-:W2:Y:S01]  /*0eb0*/  S2R R15, SR_CTAID.Y ;  /* 0x00000000000f7919 */ /* 0x000ea20000002600 */
[----:B------:R-:W-:-:S05]  /*0ec0*/  CS2R.32 R97, SR_CgaSize ;  /* 0x0000000000617805 */ /* 0x000fca0000008a00 */
[----:B------:R-:W-:-:S05]  /*0ed0*/  IMAD R97, R97, -0xa0, RZ ;  /* 0xffffff6061617824 */ /* 0x000fca00078e02ff */
[----:B-1----:R-:W-:-:S14]  /*0ee0*/  R2UR UR6, R97 ;  /* 0x00000000610672ca */ /* 0x002fdc00000e0000 */
[----:B------:R-:W1:Y:S01]  /*0ef0*/  LDCU UR6, c[0x0][UR6+0x2b4] ;  /* 0x00005680060677ac */ /* 0x000e620008000800 */
[----:B------:R-:W-:-:S05]  /*0f00*/  CS2R.32 R0, SR_CgaSize ;  /* 0x0000000000007805 */ /* 0x000fca0000008a00 */
[----:B------:R-:W-:-:S06]  /*0f10*/  IMAD R0, R0, -0xa0, RZ ;  /* 0xffffff6000007824 */ /* 0x000fcc00078e02ff */
[----:B------:R-:W3:Y:S01]  /*0f20*/  LDC R0, c[0x0][R0+0x2a4] ;  /* 0x0000a90000007b82 */ /* 0x000ee20000000800 */
[----:B------:R-:W-:Y:S01]  /*0f30*/  PRMT R10, RZ, 0x7610, R10 ;  /* 0x00007610ff0a7816 */ /* 0x000fe2000000000a */
[----:B------:R-:W4:Y:S01]  /*0f40*/  S2R R3, SR_CTAID.X ;  /* 0x0000000000037919 */ /* 0x000f220000002500 */
[----:B------:R-:W-:-:S05]  /*0f50*/  CS2R.32 R97, SR_CgaSize ;  /* 0x0000000000617805 */ /* 0x000fca0000008a00 */
[----:B------:R-:W-:-:S05]  /*0f60*/  IMAD R97, R97, -0xa0, RZ ;  /* 0xffffff6061617824 */ /* 0x000fca00078e02ff */
[----:B------:R-:W-:-:S14]  /*0f70*/  R2UR UR7, R97 ;  /* 0x00000000610772ca */ /* 0x000fdc00000e0000 */
[----:B------:R-:W3:Y:S01]  /*0f80*/  LDCU UR7, c[0x0][UR7+0x2b0] ;  /* 0x00005600070777ac */ /* 0x000ee20008000800 */
[----:B------:R-:W-:Y:S01]  /*0f90*/  UISETP.NE.AND UP2, UPT, UR10, 0x2, UPT ;  /* 0x000000020a00788c */ /* 0x000fe2000bf45270 */
[----:B------:R-:W1:Y:S01]  /*0fa0*/  LDC R11, c[0x0][0xb24] ;  /* 0x0002c900ff0b7b82 */ /* 0x000e620000000800 */
[----:B------:R-:W-:-:S05]  /*0fb0*/  CS2R.32 R4, SR_CgaSize ;  /* 0x0000000000047805 */ /* 0x000fca0000008a00 */
[----:B------:R-:W-:-:S06]  /*0fc0*/  IMAD R4, R4, -0xa0, RZ ;  /* 0xffffff6004047824 */ /* 0x000fcc00078e02ff */
[----:B------:R-:W3:Y:S08]  /*0fd0*/  LDC R4, c[0x0][R4+0x2a0] ;  /* 0x0000a80004047b82 */ /* 0x000ef00000000800 */
[----:B------:R-:W3:Y:S01]  /*0fe0*/  LDC R42, c[0x0][0xb24] ;  /* 0x0002c900ff2a7b82 */ /* 0x000ee20000000800 */
[----:B--2---:R-:W-:-:S07]  /*0ff0*/  I2FP.F32.U32 R96, R15 ;  /* 0x0000000f00607245 */ /* 0x004fce0000201000 */
[----:B------:R-:W2:Y:S01]  /*1000*/  S2UR UR52, SR_CTAID.Z ;  /* 0x00000000003479c3 */ /* 0x000ea20000002700 */
[----:B-1----:R-:W-:Y:S01]  /*1010*/  ISETP.GE.AND P0, PT, R11, 0x1, PT ;  /* 0x000000010b00780c */ /* 0x002fe20003f06270 */
[----:B----4-:R-:W-:Y:S01]  /*1020*/  IMAD.MOV.U32 R14, RZ, RZ, R3 ;  /* 0x000000ffff0e7224 */ /* 0x010fe200078e0003 */
[----:B------:R-:W-:Y:S01]  /*1030*/  I2FP.F32.U32 R97, R3 ;  /* 0x0000000300617245 */ /* 0x000fe20000201000 */
[----:B------:R-:W-:Y:S01]  /*1040*/  FMUL R96, R96, UR6 ;  /* 0x0000000660607c20 */ /* 0x000fe20008400000 */
[----:B------:R-:W1:Y:S03]  /*1050*/  LDCU UR6, c[0x0][0xb30] ;  /* 0x00016600ff0677ac */ /* 0x000e660008000800 */
[----:B---3--:R-:W-:Y:S02]  /*1060*/  FMUL R97, R97, UR7 ;  /* 0x0000000761617c20 */ /* 0x008fe40008400000 */
[----:B------:R-:W3:Y:S08]  /*1070*/  F2I.U32.TRUNC.NTZ R96, R96 ;  /* 0x0000006000607305 */ /* 0x000ef0000020f000 */
[----:B------:R-:W4:Y:S01]  /*1080*/  F2I.U32.TRUNC.NTZ R97, R97 ;  /* 0x0000006100617305 */ /* 0x000f22000020f000 */
[----:B-1----:R-:W-:Y:S01]  /*1090*/  UISETP.NE.AND UP3, UPT, UR6, 0x1, UPT ;  /* 0x000000010600788c */ /* 0x002fe2000bf65270 */
[----:B---3--:R-:W-:-:S05]  /*10a0*/  IADD3 R96, PT, PT, -R96, RZ, RZ ;  /* 0x000000ff60607210 */ /* 0x008fca0007ffe1ff */
[----:B------:R-:W-:Y:S01]  /*10b0*/  IMAD R96, R0, R96, R15 ;  /* 0x0000006000607224 */ /* 0x000fe200078e020f */
[----:B------:R-:W-:Y:S01]  /*10c0*/  PRMT R0, RZ, 0x7610, R0 ;  /* 0x00007610ff007816 */ /* 0x000fe20000000000 */
[----:B----4-:R-:W-:-:S04]  /*10d0*/  IMAD.MOV R97, RZ, RZ, -R97 ;  /* 0x000000ffff617224 */ /* 0x010fc800078e0a61 */
[----:B------:R-:W-:Y:S01]  /*10e0*/  IMAD R97, R4, R97, R3 ;  /* 0x0000006104617224 */ /* 0x000fe200078e0203 */
[----:B--2---:R-:W-:Y:S06]  /*10f0*/  BRA.U UP4, `(.L_x_17) ;  /* 0x0000000104247547 */ /* 0x004fec000b800000 */
[----:B------:R-:W-:Y:S01]  /*1100*/  ISETP.NE.AND P1, PT, R96, RZ, PT ;  /* 0x000000ff6000720c */ /* 0x000fe20003f25270 */
[----:B------:R-:W-:Y:S01]  /*1110*/  IMAD.MOV.U32 R0, RZ, RZ, 0x3 ;  /* 0x00000003ff007424 */ /* 0x000fe200078e00ff */
[C---:B------:R-:W-:Y:S02]  /*1120*/  LOP3.LUT R4, R97.reuse, 0xfffffffe, RZ, 0xc0, !PT ;  /* 0xfffffffe61047812 */ /* 0x040fe400078ec0ff */
[----:B------:R-:W-:Y:S02]  /*1130*/  ISETP.LT.U32.OR P1, PT, R97, 0x2, !P1 ;  /* 0x000000026100780c */ /* 0x000fe40004f21470 */
[----:B------:R-:W-:Y:S02]  /*1140*/  SHF.L.U32 R0, R0, R4, RZ ;  /* 0x0000000400007219 */ /* 0x000fe400000006ff */
[----:B------:R-:W-:Y:S02]  /*1150*/  SEL R6, RZ, 0x1, !P1 ;  /* 0x00000001ff067807 */ /* 0x000fe40004800000 */
[----:B------:R-:W-:-:S05]  /*1160*/  SEL R5, RZ, 0x2, !P1 ;  /* 0x00000002ff057807 */ /* 0x000fca0004800000 */
[----:B------:R-:W-:-:S05]  /*1170*/  IMAD.IADD R5, R6, 0x1, R5 ;  /* 0x0000000106057824 */ /* 0x000fca00078e0205 */
[----:B------:R-:W-:Y:S02]  /*1180*/  PRMT R10, R5, 0x7610, R10 ;  /* 0x00007610050a7816 */ /* 0x000fe4000000000a */
.L_x_17:
[----:B------:R-:W-:Y:S05]  /*1190*/  @!P0 BRA `(.L_x_18) ;  /* 0x0000000000b88947 */ /* 0x000fea0003800000 */
[----:B------:R-:W1:Y:S01]  /*11a0*/  LDC.64 R6, c[0x0][0xb18] ;  /* 0x0002c600ff067b82 */ /* 0x000e620000000a00 */
[----:B------:R-:W-:-:S07]  /*11b0*/  ISETP.NE.AND P0, PT, R11, 0x1, PT ;  /* 0x000000010b00780c */ /* 0x000fce0003f05270 */
[----:B------:R-:W2:Y:S08]  /*11c0*/  LDC R14, c[0x0][0xb0c] ;  /* 0x0002c300ff0e7b82 */ /* 0x000eb00000000800 */
[----:B------:R-:W3:Y:S08]  /*11d0*/  LDC R16, c[0x0][0x370] ;  /* 0x0000dc00ff107b82 */ /* 0x000ef00000000800 */
[----:B------:R-:W4:Y:S01]  /*11e0*/  LDC R13, c[0x0][0x374] ;  /* 0x0000dd00ff0d7b82 */ /* 0x000f220000000800 */
[----:B-1----:R-:W-:-:S07]  /*11f0*/  ISETP.NE.AND P1, PT, R6, 0x1, PT ;  /* 0x000000010600780c */ /* 0x002fce0003f25270 */
[----:B------:R-:W3:Y:S01]  /*1200*/  LDC.64 R8, c[0x0][0xb10] ;  /* 0x0002c400ff087b82 */ /* 0x000ee20000000a00 */
[----:B--2---:R-:W-:-:S07]  /*1210*/  ISETP.NE.AND P2, PT, R14, 0x1, PT ;  /* 0x000000010e00780c */ /* 0x004fce0003f45270 */
[----:B------:R-:W1:Y:S08]  /*1220*/  LDC R12, c[0x0][0xb20] ;  /* 0x0002c800ff0c7b82 */ /* 0x000e700000000800 */
[----:B------:R-:W2:Y:S01]  /*1230*/  LDC.64 R4, c[0x0][0xb28] ;  /* 0x0002ca00ff047b82 */ /* 0x000ea20000000a00 */
[----:B----4-:R-:W-:-:S04]  /*1240*/  IMAD.HI.U32 R17, R13, R7, RZ ;  /* 0x000000070d117227 */ /* 0x010fc800078e00ff */
[----:B------:R-:W-:-:S04]  /*1250*/  IMAD.HI.U32 R7, R15, R7, RZ ;  /* 0x000000070f077227 */ /* 0x000fc800078e00ff */
[----:B---3--:R-:W-:-:S05]  /*1260*/  IMAD.HI.U32 R18, R16, R8, RZ ;  /* 0x0000000810127227 */ /* 0x008fca00078e00ff */
[-C--:B------:R-:W-:Y:S01]  /*1270*/  @P2 SHF.R.U32.HI R16, RZ, R9.reuse, R18 ;  /* 0x00000009ff102219 */ /* 0x080fe20000011612 */
[----:B------:R-:W-:Y:S01]  /*1280*/  IMAD.HI.U32 R18, R3, R8, RZ ;  /* 0x0000000803127227 */ /* 0x000fe200078e00ff */
[-C--:B-1----:R-:W-:Y:S02]  /*1290*/  @P1 SHF.R.U32.HI R13, RZ, R12.reuse, R17 ;  /* 0x0000000cff0d1219 */ /* 0x082fe40000011611 */
[----:B------:R-:W-:Y:S02]  /*12a0*/  SHF.R.U32.HI R7, RZ, R12, R7 ;  /* 0x0000000cff077219 */ /* 0x000fe40000011607 */
[----:B------:R-:W-:Y:S02]  /*12b0*/  SHF.R.U32.HI R18, RZ, R9, R18 ;  /* 0x00000009ff127219 */ /* 0x000fe40000011612 */
[----:B------:R-:W-:Y:S01]  /*12c0*/  SEL R7, R15, R7, !P1 ;  /* 0x000000070f077207 */ /* 0x000fe20004800000 */
[----:B--2---:R-:W-:Y:S01]  /*12d0*/  IMAD.HI.U32 R17, R13, R4, RZ ;  /* 0x000000040d117227 */ /* 0x004fe200078e00ff */
[----:B------:R-:W-:-:S03]  /*12e0*/  SEL R18, R3, R18, !P2 ;  /* 0x0000001203127207 */ /* 0x000fc60005000000 */
[----:B------:R-:W-:Y:S01]  /*12f0*/  IMAD.HI.U32 R8, R16, R4, RZ ;  /* 0x0000000410087227 */ /* 0x000fe200078e00ff */
[----:B------:R-:W-:-:S04]  /*1300*/  @P0 SHF.R.U32.HI R13, RZ, R5, R17 ;  /* 0x00000005ff0d0219 */ /* 0x000fc80000011611 */
[----:B------:R-:W-:Y:S01]  /*1310*/  @P0 SHF.R.U32.HI R16, RZ, R5, R8 ;  /* 0x00000005ff100219 */ /* 0x000fe20000011608 */
[----:B------:R-:W-:-:S04]  /*1320*/  IMAD R13, R13, R11, RZ ;  /* 0x0000000b0d0d7224 */ /* 0x000fc800078e02ff */
[----:B------:R-:W-:Y:S01]  /*1330*/  IMAD R8, R16, R11, RZ ;  /* 0x0000000b10087224 */ /* 0x000fe200078e02ff */
[----:B------:R-:W-:-:S04]  /*1340*/  ISETP.GE.AND P1, PT, R7, R13, PT ;  /* 0x0000000d0700720c */ /* 0x000fc80003f26270 */
[----:B------:R-:W-:Y:S01]  /*1350*/  ISETP.GE.OR P1, PT, R18, R8, P1 ;  /* 0x000000081200720c */ /* 0x000fe20000f26670 */
[----:B------:R-:W-:-:S05]  /*1360*/  IMAD.HI.U32 R8, R7, R4, RZ ;  /* 0x0000000407087227 */ /* 0x000fca00078e00ff */
[----:B------:R-:W-:-:S04]  /*1370*/  SHF.R.U32.HI R8, RZ, R5, R8 ;  /* 0x00000005ff087219 */ /* 0x000fc80000011608 */
[----:B------:R-:W-:-:S03]  /*1380*/  SEL R8, R7, R8, !P0 ;  /* 0x0000000807087207 */ /* 0x000fc60004000000 */
[----:B------:R-:W-:Y:S01]  /*1390*/  @!P1 IMAD.HI.U32 R9, R18, R4, RZ ;  /* 0x0000000412099227 */ /* 0x000fe200078e00ff */
[----:B------:R-:W-:-:S04]  /*13a0*/  IADD3 R4, PT, PT, -R8, RZ, RZ ;  /* 0x000000ff08047210 */ /* 0x000fc80007ffe1ff */
[----:B------:R-:W-:Y:S01]  /*13b0*/  @!P1 SHF.R.U32.HI R5, RZ, R5, R9 ;  /* 0x00000005ff059219 */ /* 0x000fe20000011609 */
[----:B------:R-:W-:Y:S01]  /*13c0*/  IMAD R4, R11, R4, R7 ;  /* 0x000000040b047224 */ /* 0x000fe200078e0207 */
[----:B------:R-:W-:Y:S02]  /*13d0*/  IADD3 R9, PT, PT, -R7, RZ, RZ ;  /* 0x000000ff07097210 */ /* 0x000fe40007ffe1ff */
[----:B------:R-:W-:-:S03]  /*13e0*/  @!P1 SEL R5, R18, R5, !P0 ;  /* 0x0000000512059207 */ /* 0x000fc60004000000 */
[----:B------:R-:W-:Y:S02]  /*13f0*/  IMAD R9, R6, R9, R15 ;  /* 0x0000000906097224 */ /* 0x000fe400078e020f */
[--C-:B------:R-:W-:Y:S02]  /*1400*/  @!P1 IMAD.IADD R8, R8, 0x1, -R5.reuse ;  /* 0x0000000108089824 */ /* 0x100fe400078e0a05 */
[----:B------:R-:W-:Y:S01]  /*1410*/  @!P1 IMAD R5, R4, R16, R5 ;  /* 0x0000001004059224 */ /* 0x000fe200078e0205 */
[----:B------:R-:W-:Y:S01]  /*1420*/  IADD3 R4, PT, PT, -R18, RZ, RZ ;  /* 0x000000ff12047210 */ /* 0x000fe20007ffe1ff */
[----:B------:R-:W-:Y:S02]  /*1430*/  @!P1 IMAD R7, R8, R11, R18 ;  /* 0x0000000b08079224 */ /* 0x000fe400078e0212 */
[----:B------:R-:W-:Y:S02]  /*1440*/  @!P1 IMAD.MOV.U32 R18, RZ, RZ, R5 ;  /* 0x000000ffff129224 */ /* 0x000fe400078e0005 */
[----:B------:R-:W-:-:S02]  /*1450*/  IMAD R4, R14, R4, R3 ;  /* 0x000000040e047224 */ /* 0x000fc400078e0203 */
[----:B------:R-:W-:Y:S02]  /*1460*/  IMAD R15, R7, R6, R9 ;  /* 0x00000006070f7224 */ /* 0x000fe400078e0209 */
[----:B------:R-:W-:Y:S02]  /*1470*/  IMAD R14, R18, R14, R4 ;  /* 0x0000000e120e7224 */ /* 0x000fe400078e0204 */
.L_x_18:
[----:B------:R-:W-:Y:S05]  /*1480*/  BRA.U UP3, `(.L_x_19) ;  /* 0x0000000103407547 */ /* 0x000fea000b800000 */
[----:B------:R-:W1:Y:S08]  /*1490*/  LDC.64 R6, c[0x0][0xb10] ;  /* 0x0002c400ff067b82 */ /* 0x000e700000000a00 */
[----:B------:R-:W2:Y:S08]  /*14a0*/  LDC.64 R4, c[0x0][0xb18] ;  /* 0x0002c600ff047b82 */ /* 0x000eb00000000a00 */
[----:B------:R-:W3:Y:S08]  /*14b0*/  LDC R8, c[0x0][0xb20] ;  /* 0x0002c800ff087b82 */ /* 0x000ef00000000800 */
[----:B------:R-:W4:Y:S01]  /*14c0*/  LDC R9, c[0x0][0xb0c] ;  /* 0x0002c300ff097b82 */ /* 0x000f220000000800 */
[----:B-1----:R-:W-:-:S05]  /*14d0*/  IMAD.HI.U32 R6, R14, R6, RZ ;  /* 0x000000060e067227 */ /* 0x002fca00078e00ff */
[----:B------:R-:W-:Y:S01]  /*14e0*/  SHF.R.U32.HI R6, RZ, R7, R6 ;  /* 0x00000007ff067219 */ /* 0x000fe20000011606 */
[----:B--2---:R-:W-:Y:S01]  /*14f0*/  IMAD.HI.U32 R5, R15, R5, RZ ;  /* 0x000000050f057227 */ /* 0x004fe200078e00ff */
[----:B------:R-:W-:-:S04]  /*1500*/  ISETP.NE.AND P0, PT, R4, 0x1, PT ;  /* 0x000000010400780c */ /* 0x000fc80003f05270 */
[----:B---3--:R-:W-:-:S04]  /*1510*/  SHF.R.U32.HI R5, RZ, R8, R5 ;  /* 0x00000008ff057219 */ /* 0x008fc80000011605 */
[----:B------:R-:W-:Y:S02]  /*1520*/  SEL R5, R15, R5, !P0 ;  /* 0x000000050f057207 */ /* 0x000fe40004000000 */
[----:B----4-:R-:W-:-:S04]  /*1530*/  ISETP.NE.AND P1, PT, R9, 0x1, PT ;  /* 0x000000010900780c */ /* 0x010fc80003f25270 */
[----:B------:R-:W-:-:S05]  /*1540*/  SEL R7, R14, R6, !P1 ;  /* 0x000000060e077207 */ /* 0x000fca0004800000 */
[----:B------:R-:W-:Y:S02]  /*1550*/  IMAD.IADD R6, R5, 0x1, -R7 ;  /* 0x0000000105067824 */ /* 0x000fe400078e0a07 */
[----:B------:R-:W-:Y:S02]  /*1560*/  IMAD.IADD R5, R7, 0x1, -R5 ;  /* 0x0000000107057824 */ /* 0x000fe400078e0a05 */
[----:B------:R-:W-:Y:S02]  /*1570*/  IMAD R14, R6, R9, R14 ;  /* 0x00000009060e7224 */ /* 0x000fe400078e020e */
[----:B------:R-:W-:Y:S02]  /*1580*/  IMAD R15, R5, R4, R15 ;  /* 0x00000004050f7224 */ /* 0x000fe400078e020f */
.L_x_19:
[----:B------:R-:W-:Y:S05]  /*1590*/  BRA.U !UP1, `(.L_x_20) ;  /* 0x00000001090c7547 */ /* 0x000fea000b800000 */
[----:B------:R-:W-:Y:S01]  /*15a0*/  UCGABAR_WAIT ;  /* 0x0000000000007dc7 */ /* 0x000fe20008000000 */
[----:B------:R-:W-:Y:S01]  /*15b0*/  CCTL.IVALL ;  /* 0x00000000ff00798f */ /* 0x000fe20002000000 */
[----:B------:R-:W-:Y:S05]  /*15c0*/  BRA `(.L_x_21) ;  /* 0x0000000000047947 */ /* 0x000fea0003800000 */
.L_x_20:
[----:B------:R-:W-:Y:S06]  /*15d0*/  BAR.SYNC.DEFER_BLOCKING 0x0 ;  /* 0x0000000000007b1d */ /* 0x000fec0000010000 */
.L_x_21:
[----:B------:R-:W-:Y:S05]  /*15e0*/  BRA.U UP2, `(.L_x_22) ;  /* 0x0000001502447547 */ /* 0x000fea000b800000 */
[----:B------:R-:W1:Y:S01]  /*15f0*/  LDCU UR4, c[0x0][0x38c] ;  /* 0x00007180ff0477ac */ /* 0x000e620008000800 */
[----:B------:R-:W2:Y:S01]  /*1600*/  LDC R8, c[0x0][0x370] ;  /* 0x0000dc00ff087b82 */ /* 0x000ea20000000800 */
[C---:B------:R-:W-:Y:S01]  /*1610*/  IMAD.SHL.U32 R19, R3.reuse, 0x80, RZ ;  /* 0x0000008003137824 */ /* 0x040fe200078e00ff */
[----:B------:R-:W-:Y:S01]  /*1620*/  PLOP3.LUT P1, PT, PT, PT, UP5, 0x80, 0x8 ;  /* 0x000000000008781c */ /* 0x000fe20003f2f058 */
[----:B------:R-:W-:Y:S01]  /*1630*/  UISETP.NE.AND UP1, UPT, UR10, URZ, UPT ;  /* 0x000000ff0a00728c */ /* 0x000fe2000bf25270 */
[----:B------:R-:W-:Y:S01]  /*1640*/  ISETP.NE.AND P4, PT, R2, RZ, P5 ;  /* 0x000000ff0200720c */ /* 0x000fe20002f85270 */
[----:B------:R-:W-:Y:S01]  /*1650*/  IMAD.SHL.U32 R18, R3, 0x40, RZ ;  /* 0x0000004003127824 */ /* 0x000fe200078e00ff */
[----:B------:R-:W-:Y:S01]  /*1660*/  PLOP3.LUT P1, PT, P1, PT, PT, 0x8, 0x80 ;  /* 0x000000000080781c */ /* 0x000fe20000f2e170 */
[----:B------:R-:W-:Y:S01]  /*1670*/  IMAD.MOV.U32 R17, RZ, RZ, 0x1 ;  /* 0x00000001ff117424 */ /* 0x000fe200078e00ff */
[----:B------:R-:W3:Y:S01]  /*1680*/  LDC R0, c[0x0][0x374] ;  /* 0x0000dd00ff007b82 */ /* 0x000ee20000000800 */
[----:B------:R-:W-:Y:S01]  /*1690*/  IMAD.MOV.U32 R16, RZ, RZ, RZ ;  /* 0x000000ffff107224 */ /* 0x000fe200078e00ff */
[----:B------:R-:W-:Y:S01]  /*16a0*/  CS2R R12, SRZ ;  /* 0x00000000000c7805 */ /* 0x000fe2000001ff00 */
[----:B------:R-:W-:Y:S01]  /*16b0*/  IMAD.MOV.U32 R11, RZ, RZ, 0x1 ;  /* 0x00000001ff0b7424 */ /* 0x000fe200078e00ff */
[----:B------:R-:W-:Y:S01]  /*16c0*/  LOP3.LUT R19, R19, 0x80, RZ, 0xc0, !PT ;  /* 0x0000008013137812 */ /* 0x000fe200078ec0ff */
[----:B------:R-:W-:Y:S01]  /*16d0*/  USEL UR22, UR13, 0x2, UP1 ;  /* 0x000000020d167887 */ /* 0x000fe20008800000 */
[----:B------:R-:W4:Y:S01]  /*16e0*/  LDCU.64 UR14, c[0x0][0x348] ;  /* 0x00006900ff0e77ac */ /* 0x000f220008000a00 */
[----:B-1----:R-:W-:Y:S01]  /*16f0*/  UIADD3 UR5, UPT, UPT, UR4, 0x3f, URZ ;  /* 0x0000003f04057890 */ /* 0x002fe2000fffe0ff */
[----:B------:R-:W-:-:S03]  /*1700*/  UMOV UR23, URZ ;  /* 0x000000ff00177c82 */ /* 0x000fc60008000000 */
[----:B------:R-:W-:-:S04]  /*1710*/  USHF.R.S32.HI UR6, URZ, 0x1f, UR5 ;  /* 0x0000001fff067899 */ /* 0x000fc80008011405 */
[----:B------:R-:W-:Y:S02]  /*1720*/  ULEA.HI UR6, UR6, UR5, URZ, 0x6 ;  /* 0x0000000506067291 */ /* 0x000fe4000f8f30ff */
[----:B------:R-:W-:Y:S02]  /*1730*/  UIADD3 UR5, UPT, UPT, UR4, -0x1, URZ ;  /* 0xffffffff04057890 */ /* 0x000fe4000fffe0ff */
[----:B------:R-:W-:Y:S02]  /*1740*/  USHF.R.S32.HI UR6, URZ, 0x6, UR6 ;  /* 0x00000006ff067899 */ /* 0x000fe40008011406 */
[----:B------:R-:W-:Y:S02]  /*1750*/  UISETP.GE.U32.AND UP2, UPT, UR5, -0x7f, UPT ;  /* 0xffffff810500788c */ /* 0x000fe4000bf46070 */
[----:B------:R-:W-:Y:S02]  /*1760*/  UISETP.LT.U32.AND UP0, UPT, UR6, 0x8, UPT ;  /* 0x000000080600788c */ /* 0x000fe4000bf01070 */
[----:B------:R-:W-:-:S02]  /*1770*/  UIADD3 UR4, UPT, UPT, UR4, 0x7e, URZ ;  /* 0x0000007e04047890 */ /* 0x000fc4000fffe0ff */
[----:B------:R-:W-:-:S04]  /*1780*/  USEL UR5, UR6, 0x8, UP0 ;  /* 0x0000000806057887 */ /* 0x000fc80008000000 */
[----:B------:R-:W-:Y:S02]  /*1790*/  UIADD3 UR21, UPT, UPT, UR5, -0x1, URZ ;  /* 0xffffffff05157890 */ /* 0x000fe4000fffe0ff */
[----:B------:R-:W-:Y:S02]  /*17a0*/  @UP2 UIADD3 UR21, UPT, UPT, UR5, URZ, URZ ;  /* 0x000000ff05152290 */ /* 0x000fe4000fffe0ff */
[----:B------:R-:W-:Y:S02]  /*17b0*/  UIADD3 UR24, UPT, UPT, UR6, -UR5, URZ ;  /* 0x8000000506187290 */ /* 0x000fe4000fffe0ff */
[----:B------:R-:W-:Y:S02]  /*17c0*/  UIADD3 UR13, UPT, UPT, UR21, 0x1, URZ ;  /* 0x00000001150d7890 */ /* 0x000fe4000fffe0ff */
[----:B--2-4-:R-:W-:-:S12]  /*17d0*/  UIADD3 UR21, UPT, UPT, -UR21, URZ, URZ ;  /* 0x000000ff15157290 */ /* 0x014fd8000fffe1ff */
.L_x_42:
[----:B------:R-:W-:Y:S01]  /*17e0*/  UISETP.NE.AND UP0, UPT, UR45, URZ, UPT ;  /* 0x000000ff2d00728c */ /* 0x000fe2000bf05270 */
[----:B------:R-:W1:Y:S08]  /*17f0*/  S2UR UR45, SR_CgaCtaId ;  /* 0x00000000002d79c3 */ /* 0x000e700000008800 */
[----:B------:R-:W-:Y:S05]  /*1800*/  BRA.U UP0, `(.L_x_23) ;  /* 0x0000000100347547 */ /* 0x000fea000b800000 */
[----:B------:R-:W2:Y:S01]  /*1810*/  S2R R2, SR_CgaCtaId ;  /* 0x0000000000027919 */ /* 0x000ea20000008800 */
[----:B------:R-:W-:-:S04]  /*1820*/  MOV R3, 0x400 ;  /* 0x0000040000037802 */ /* 0x000fc80000000f00 */
[----:B--2---:R-:W-:Y:S02]  /*1830*/  LEA R2, R2, R3, 0x18 ;  /* 0x0000000302027211 */ /* 0x004fe400078ec0ff */
[----:B------:R-:W-:-:S03]  /*1840*/  SHF.L.U32 R3, R11, 0x1f, RZ ;  /* 0x0000001f0b037819 */ /* 0x000fc600000006ff */
[----:B------:R-:W-:-:S04]  /*1850*/  IMAD R2, R12, 0x8, R2 ;  /* 0x000000080c027824 */ /* 0x000fc800078e0202 */
[----:B------:R-:W2:Y:S02]  /*1860*/  SYNCS.PHASECHK.TRANS64.TRYWAIT P0, [R2+URZ+0x140], R3 ;  /* 0x00014003020075a7 */ /* 0x000ea400080011ff */
[----:B--2---:R-:W-:Y:S05]  /*1870*/  @!P0 BRA `(.L_x_24) ;  /* 0x0000008000e88947 */ /* 0x004fea0003800000 */
.L_x_154:
[----:B------:R-:W-:Y:S01]  /*1880*/  VIADD R12, R12, 0x1 ;  /* 0x000000010c0c7836 */ /* 0x000fe20000000000 */
[----:B------:R2:W-:Y:S04]  /*1890*/  SYNCS.ARRIVE.TRANS64.A1T0 RZ, [R2+URZ+0x130], RZ ;  /* 0x000130ff02ff79a7 */ /* 0x0005e800081000ff */
[----:B------:R-:W-:-:S04]  /*18a0*/  ISETP.NE.AND P0, PT, R12, 0x2, PT ;  /* 0x000000020c00780c */ /* 0x000fc80003f05270 */
[----:B------:R-:W-:Y:S02]  /*18b0*/  SEL R12, R12, RZ, P0 ;  /* 0x000000ff0c0c7207 */ /* 0x000fe40000000000 */
[----:B--2---:R-:W-:-:S04]  /*18c0*/  SEL R2, RZ, 0x1, P0 ;  /* 0x00000001ff027807 */ /* 0x004fc80000000000 */
[----:B------:R-:W-:-:S07]  /*18d0*/  LOP3.LUT R11, R11, R2, RZ, 0x3c, !PT ;  /* 0x000000020b0b7212 */ /* 0x000fce00078e3cff */
.L_x_23:
[----:B------:R-:W-:Y:S01]  /*18e0*/  UMOV UR7, 0x400 ;  /* 0x0000040000077882 */ /* 0x000fe20000000000 */
[----:B------:R-:W-:Y:S01]  /*18f0*/  SHF.L.U32 R2, R17, 0x1f, RZ ;  /* 0x0000001f11027819 */ /* 0x000fe200000006ff */
[----:B-1----:R-:W-:Y:S01]  /*1900*/  ULEA UR7, UR45, UR7, 0x18 ;  /* 0x000000072d077291 */ /* 0x002fe2000f8ec0ff */
[----:B------:R-:W-:Y:S01]  /*1910*/  R2UR UR51, R18 ;  /* 0x00000000123372ca */ /* 0x000fe200000e0000 */
[----:B------:R-:W-:Y:S01]  /*1920*/  UISETP.GE.U32.AND UP0, UPT, UR4, 0x7f, UPT ;  /* 0x0000007f0400788c */ /* 0x000fe2000bf06070 */
[----:B------:R-:W-:Y:S01]  /*1930*/  R2UR UR11, R19 ;  /* 0x00000000130b72ca */ /* 0x000fe200000e0000 */
[----:B------:R-:W-:Y:S01]  /*1940*/  ULEA UR8, UR23, UR7, 0x3 ;  /* 0x0000000717087291 */ /* 0x000fe2000f8e18ff */
[----:B------:R-:W-:-:S08]  /*1950*/  UMOV UR25, URZ ;  /* 0x000000ff00197c82 */ /* 0x000fd00008000000 */
[----:B------:R1:W2:Y:S01]  /*1960*/  SYNCS.PHASECHK.TRANS64.TRYWAIT P0, [UR8+0x40], R2 ;  /* 0x00004002ff0075a7 */ /* 0x0002a20008001108 */
[----:B------:R-:W-:-:S13]  /*1970*/  R2UR UR8, R15 ;  /* 0x000000000f0872ca */ /* 0x000fda00000e0000 */
[----:B------:R-:W-:Y:S01]  /*1980*/  ULEA UR11, UR8, UR11, 0x8 ;  /* 0x0000000b080b7291 */ /* 0x000fe2000f8e40ff */
[----:B-1----:R-:W-:-:S05]  /*1990*/  LEA.HI R2, R14, R14, RZ, 0x1 ;  /* 0x0000000e0e027211 */ /* 0x002fca00078f08ff */
[----:B------:R-:W-:-:S05]  /*19a0*/  IMAD.SHL.U32 R2, R2, 0x40, RZ ;  /* 0x0000004002027824 */ /* 0x000fca00078e00ff */
[----:B------:R-:W-:-:S04]  /*19b0*/  LOP3.LUT R2, R2, 0xffffff80, RZ, 0xc0, !PT ;  /* 0xffffff8002027812 */ /* 0x000fc800078ec0ff */
[----:B------:R-:W-:-:S13]  /*19c0*/  R2UR UR9, R2 ;  /* 0x00000000020972ca */ /* 0x000fda00000e0000 */
[----:B------:R-:W-:Y:S01]  /*19d0*/  ULOP3.LUT UR51, UR9, 0x40, UR51, 0xf8, !UPT ;  /* 0x0000004009337892 */ /* 0x000fe2000f8ef833 */
[----:B------:R-:W-:Y:S11]  /*19e0*/  BRA.U !UP0, `(.L_x_25) ;  /* 0x0000000108c07547 */ /* 0x000ff6000b800000 */
[----:B------:R-:W-:Y:S01]  /*19f0*/  UMOV UR16, UR21 ;  /* 0x0000001500107c82 */ /* 0x000fe20008000000 */
[----:B------:R-:W-:Y:S01]  /*1a00*/  UMOV UR17, UR23 ;  /* 0x0000001700117c82 */ /* 0x000fe20008000000 */
[----:B------:R-:W-:-:S05]  /*1a10*/  UMOV UR50, URZ ;  /* 0x000000ff00327c82 */ /* 0x000fca0008000000 */
.L_x_31:
[----:B------:R-:W-:Y:S01]  /*1a20*/  ULEA UR49, UR17, UR7, 0x3 ;  /* 0x0000000711317291 */ /* 0x000fe2000f8e18ff */
[----:B------:R-:W-:Y:S01]  /*1a30*/  @P5 MOV R3, 0xc000 ;  /* 0x0000c00000035802 */ /* 0x000fe20000000f00 */
[----:B-12-4-:R-:W-:Y:S10]  /*1a40*/  @P0 BRA `(.L_x_26) ;  /* 0x00000000000c0947 */ /* 0x016ff40003800000 */
[----:B------:R-:W-:-:S04]  /*1a50*/  SHF.L.U32 R4, R17, 0x1f, RZ ;  /* 0x0000001f11047819 */ /* 0x000fc800000006ff */
[----:B------:R-:W1:Y:S02]  /*1a60*/  SYNCS.PHASECHK.TRANS64.TRYWAIT P0, [UR49+0x40], R4 ;  /* 0x00004004ff0075a7 */ /* 0x000e640008001131 */
[----:B-1----:R-:W-:Y:S05]  /*1a70*/  @!P0 BRA `(.L_x_27) ;  /* 0x00000080007c8947 */ /* 0x002fea0003800000 */
.L_x_26:
[----:B------:R2:W-:Y:S01]  /*1a80*/  @P5 SYNCS.ARRIVE.TRANS64 RZ, [UR49], R3 ;  /* 0x00000003ffff59a7 */ /* 0x0005e20008000031 */
[----:B------:R-:W-:Y:S02]  /*1a90*/  ULOP3.LUT UR8, UR22, 0x2, URZ, 0xfc, !UPT ;  /* 0x0000000216087892 */ /* 0x000fe4000f8efcff */
[----:B------:R-:W-:Y:S02]  /*1aa0*/  UIADD3 UR16, UPT, UPT, UR16, 0x1, URZ ;  /* 0x0000000110107890 */ /* 0x000fe4000fffe0ff */
[----:B------:R-:W-:Y:S02]  /*1ab0*/  UISETP.NE.AND UP0, UPT, UR8, 0x2, UPT ;  /* 0x000000020800788c */ /* 0x000fe4000bf05270 */
[----:B------:R-:W-:-:S07]  /*1ac0*/  UISETP.NE.AND UP2, UPT, UR16, 0x1, UPT ;  /* 0x000000011000788c */ /* 0x000fce000bf45270 */
[----:B------:R-:W-:Y:S05]  /*1ad0*/  BRA.U UP0, `(.L_x_28) ;  /* 0x0000000100047547 */ /* 0x000fea000b800000 */
[----:B------:R-:W-:Y:S05]  /*1ae0*/  BPT.TRAP 0x1 ;  /* 0x000000040000795c */ /* 0x000fea0000300000 */
.L_x_28:
[----:B------:R-:W-:Y:S04]  /*1af0*/  BSSY.RECONVERGENT B0, `(.L_x_29) ;  /* 0x0000003000007945 */ /* 0x000fe80003800200 */
[----:B------:R-:W-:Y:S05]  /*1b00*/  @!P4 BRA `(.L_x_30) ;  /* 0x000000000004c947 */ /* 0x000fea0003800000 */
[----:B------:R-:W-:Y:S05]  /*1b10*/  BPT.TRAP 0x1 ;  /* 0x000000040000795c */ /* 0x000fea0000300000 */
.L_x_30:
[----:B------:R-:W-:Y:S05]  /*1b20*/  BSYNC.RECONVERGENT B0 ;  /* 0x0000000000007941 */ /* 0x000fea0003800200 */
.L_x_29:
[----:B------:R-:W-:Y:S02]  /*1b30*/  UIADD3 UR23, UPT, UPT, UR17, 0x1, URZ ;  /* 0x0000000111177890 */ /* 0x000fe4000fffe0ff */
[----:B------:R-:W-:Y:S02]  /*1b40*/  ULEA UR48, UR17, UR7, 0xd ;  /* 0x0000000711307291 */ /* 0x000fe4000f8e68ff */
[----:B------:R-:W-:Y:S02]  /*1b50*/  UISETP.NE.AND UP0, UPT, UR23, 0x8, UPT ;  /* 0x000000081700788c */ /* 0x000fe4000bf05270 */
[----:B------:R-:W-:Y:S02]  /*1b60*/  UIADD3 UR28, UP1, UPT, UR14, 0x80, URZ ;  /* 0x000000800e1c7890 */ /* 0x000fe4000ff3e0ff */
[----:B------:R-:W-:Y:S02]  /*1b70*/  USEL UR9, URZ, 0x1, UP0 ;  /* 0x00000001ff097887 */ /* 0x000fe40008000000 */
[----:B------:R-:W-:-:S02]  /*1b80*/  USEL UR23, UR23, URZ, UP0 ;  /* 0x000000ff17177287 */ /* 0x000fc40008000000 */
[----:B------:R-:W-:Y:S02]  /*1b90*/  UIADD3 UR26, UP0, UPT, UR14, 0x180, URZ ;  /* 0x000001800e1a7890 */ /* 0x000fe4000ff1e0ff */
[----:B------:R-:W-:Y:S01]  /*1ba0*/  ULEA UR8, UR23, UR7, 0x3 ;  /* 0x0000000717087291 */ /* 0x000fe2000f8e18ff */
[----:B------:R-:W-:Y:S01]  /*1bb0*/  LOP3.LUT R17, R17, UR9, RZ, 0x3c, !PT ;  /* 0x0000000911117c12 */ /* 0x000fe2000f8e3cff */
[----:B------:R-:W-:Y:S02]  /*1bc0*/  ULOP3.LUT UR49, UR49, 0xfefffff8, URZ, 0xc0, !UPT ;  /* 0xfefffff831317892 */ /* 0x000fe4000f8ec0ff */
[----:B------:R-:W-:Y:S01]  /*1bd0*/  UIADD3.X UR29, UPT, UPT, URZ, UR15, URZ, UP1, !UPT ;  /* 0x0000000fff1d7290 */ /* 0x000fe20008ffe4ff */
[----:B-1----:R-:W-:Y:S01]  /*1be0*/  SHF.L.U32 R2, R17, 0x1f, RZ ;  /* 0x0000001f11027819 */ /* 0x002fe200000006ff */
[----:B------:R-:W-:Y:S02]  /*1bf0*/  UIADD3 UR48, UPT, UPT, UR48, 0x8400, URZ ;  /* 0x0000840030307890 */ /* 0x000fe4000fffe0ff */
[----:B------:R-:W-:Y:S01]  /*1c00*/  UIADD3.X UR27, UPT, UPT, URZ, UR15, URZ, UP0, !UPT ;  /* 0x0000000fff1b7290 */ /* 0x000fe200087fe4ff */
[----:B------:R1:W4:Y:S01]  /*1c10*/  SYNCS.PHASECHK.TRANS64.TRYWAIT P0, [UR8+0x40], R2 ;  /* 0x00004002ff0075a7 */ /* 0x0003220008001108 */
[----:B------:R-:W-:Y:S01]  /*1c20*/  ULEA UR8, UR17, UR7, 0xe ;  /* 0x0000000711087291 */ /* 0x000fe2000f8e70ff */
[----:B------:R-:W-:Y:S01]  /*1c30*/  UMOV UR18, 0x0 ;  /* 0x0000000000127882 */ /* 0x000fe20000000000 */
[----:B------:R-:W-:-:S02]  /*1c40*/  UMOV UR19, 0x10000000 ;  /* 0x1000000000137882 */ /* 0x000fc40000000000 */
[----:B------:R-:W-:Y:S01]  /*1c50*/  UIADD3 UR8, UPT, UPT, UR8, 0x18400, URZ ;  /* 0x0001840008087890 */ /* 0x000fe2000fffe0ff */
[----:B------:R2:W-:Y:S01]  /*1c60*/  UTMALDG.3D.2CTA [UR48], [UR28], desc[UR18] ;  /* 0x000012301c0075b4 */ /* 0x0005e20008211000 */
[----:B------:R-:W-:Y:S01]  /*1c70*/  UMOV UR10, UR50 ;  /* 0x00000032000a7c82 */ /* 0x000fe20008000000 */
[----:B------:R-:W-:Y:S01]  /*1c80*/  UMOV UR12, UR52 ;  /* 0x00000034000c7c82 */ /* 0x000fe20008000000 */
[----:B------:R-:W-:Y:S01]  /*1c90*/  UMOV UR9, UR49 ;  /* 0x0000003100097c82 */ /* 0x000fe20008000000 */
[----:B------:R-:W-:Y:S01]  /*1ca0*/  UMOV UR25, UR13 ;  /* 0x0000000d00197c82 */ /* 0x000fe20008000000 */
[----:B------:R-:W-:-:S03]  /*1cb0*/  UMOV UR17, UR23 ;  /* 0x0000001700117c82 */ /* 0x000fc60008000000 */
[----:B------:R1:W-:Y:S01]  /*1cc0*/  UTMALDG.3D.2CTA [UR8], [UR26], desc[UR18] ;  /* 0x000012081a0075b4 */ /* 0x0003e20008211000 */
[----:B--2---:R-:W-:Y:S01]  /*1cd0*/  UIADD3 UR50, UPT, UPT, UR50, 0x40, URZ ;  /* 0x0000004032327890 */ /* 0x004fe2000fffe0ff */
[----:B------:R-:W-:Y:S11]  /*1ce0*/  BRA.U UP2, `(.L_x_31) ;  /* 0xfffffffd024c7547 */ /* 0x000ff6000b83ffff */
.L_x_25:
[----:B-1----:R-:W-:Y:S01]  /*1cf0*/  ULEA UR8, UR23, UR7, 0x3 ;  /* 0x0000000717087291 */ /* 0x002fe2000f8e18ff */
[----:B------:R-:W-:Y:S01]  /*1d00*/  SHF.L.U32 R2, R17, 0x1f, RZ ;  /* 0x0000001f11027819 */ /* 0x000fe200000006ff */
[----:B------:R-:W-:Y:S01]  /*1d10*/  @!P1 SYNCS.ARRIVE.TRANS64.A1T0 RZ, [UR7+0xc8], RZ ;  /* 0x0000c8ffffff99a7 */ /* 0x000fe20008100007 */
[----:B------:R-:W-:-:S06]  /*1d20*/  UISETP.GT.AND UP0, UPT, UR6, UR5, UPT ;  /* 0x000000050600728c */ /* 0x000fcc000bf04270 */
[----:B--2-4-:R1:W2:Y:S03]  /*1d30*/  SYNCS.PHASECHK.TRANS64.TRYWAIT P0, [UR8+0x40], R2 ;  /* 0x00004002ff0075a7 */ /* 0x0142a60008001108 */
[----:B------:R-:W-:Y:S05]  /*1d40*/  BRA.U !UP0, `(.L_x_32) ;  /* 0x0000000108c07547 */ /* 0x000fea000b800000 */
[----:B------:R-:W-:Y:S01]  /*1d50*/  UIADD3 UR26, UPT, UPT, UR24, UR25, URZ ;  /* 0x00000019181a7290 */ /* 0x000fe2000fffe0ff */
[----:B------:R-:W-:-:S11]  /*1d60*/  UMOV UR27, UR23 ;  /* 0x00000017001b7c82 */ /* 0x000fd60008000000 */
.L_x_38:
[----:B------:R-:W-:Y:S01]  /*1d70*/  ULEA UR17, UR27, UR7, 0x3 ;  /* 0x000000071b117291 */ /* 0x000fe2000f8e18ff */
[----:B--2---:R-:W-:Y:S01]  /*1d80*/  @P5 MOV R3, 0xc000 ;  /* 0x0000c00000035802 */ /* 0x004fe20000000f00 */
[----:B-12---:R-:W-:Y:S10]  /*1d90*/  @P0 BRA `(.L_x_33) ;  /* 0x00000000000c0947 */ /* 0x006ff40003800000 */
[----:B------:R-:W-:-:S04]  /*1da0*/  SHF.L.U32 R4, R17, 0x1f, RZ ;  /* 0x0000001f11047819 */ /* 0x000fc800000006ff */
[----:B------:R-:W2:Y:S02]  /*1db0*/  SYNCS.PHASECHK.TRANS64.TRYWAIT P0, [UR17+0x40], R4 ;  /* 0x00004004ff0075a7 */ /* 0x000ea40008001111 */
[----:B--2---:R-:W-:Y:S05]  /*1dc0*/  @!P0 BRA `(.L_x_34) ;  /* 0x0000007c00c08947 */ /* 0x004fea0003800000 */
.L_x_33:
[----:B------:R2:W-:Y:S01]  /*1dd0*/  @P5 SYNCS.ARRIVE.TRANS64 RZ, [UR17], R3 ;  /* 0x00000003ffff59a7 */ /* 0x0005e20008000011 */
[----:B------:R-:W-:-:S04]  /*1de0*/  ULOP3.LUT UR8, UR22, 0x2, URZ, 0xfc, !UPT ;  /* 0x0000000216087892 */ /* 0x000fc8000f8efcff */
[----:B------:R-:W-:-:S09]  /*1df0*/  UISETP.NE.AND UP0, UPT, UR8, 0x2, UPT ;  /* 0x000000020800788c */ /* 0x000fd2000bf05270 */
[----:B------:R-:W-:Y:S05]  /*1e00*/  BRA.U UP0, `(.L_x_35) ;  /* 0x0000000100047547 */ /* 0x000fea000b800000 */
[----:B------:R-:W-:Y:S05]  /*1e10*/  BPT.TRAP 0x1 ;  /* 0x000000040000795c */ /* 0x000fea0000300000 */
.L_x_35:
[----:B------:R-:W-:Y:S04]  /*1e20*/  BSSY.RECONVERGENT B0, `(.L_x_36) ;  /* 0x0000003000007945 */ /* 0x000fe80003800200 */
[----:B------:R-:W-:Y:S05]  /*1e30*/  @!P4 BRA `(.L_x_37) ;  /* 0x000000000004c947 */ /* 0x000fea0003800000 */
[----:B------:R-:W-:Y:S05]  /*1e40*/  BPT.TRAP 0x1 ;  /* 0x000000040000795c */ /* 0x000fea0000300000 */
.L_x_37:
[----:B------:R-:W-:Y:S05]  /*1e50*/  BSYNC.RECONVERGENT B0 ;  /* 0x0000000000007941 */ /* 0x000fea0003800200 */
.L_x_36:
        /* <DEDUP_REMOVED lines=9> */
[----:B------:R-:W-:Y:S02]  /*1ef0*/  USHF.L.U32 UR18, UR25, 0x6, URZ ;  /* 0x0000000619127899 */ /* 0x000fe400080006ff */
[----:B------:R-:W-:Y:S01]  /*1f00*/  ULOP3.LUT UR17, UR17, 0xfefffff8, URZ, 0xc0, !UPT ;  /* 0xfefffff811117892 */ /* 0x000fe2000f8ec0ff */
[----:B-1----:R-:W-:Y:S01]  /*1f10*/  SHF.L.U32 R2, R17, 0x1f, RZ ;  /* 0x0000001f11027819 */ /* 0x002fe200000006ff */
[----:B------:R-:W-:Y:S02]  /*1f20*/  UIADD3 UR16, UPT, UPT, UR16, 0x8400, URZ ;  /* 0x0000840010107890 */ /* 0x000fe4000fffe0ff */
[----:B------:R-:W-:Y:S01]  /*1f30*/  UIADD3.X UR33, UPT, UPT, URZ, UR15, URZ, UP1, !UPT ;  /* 0x0000000fff217290 */ /* 0x000fe20008ffe4ff */
[----:B------:R4:W1:Y:S01]  /*1f40*/  SYNCS.PHASECHK.TRANS64.TRYWAIT P0, [UR8+0x40], R2 ;  /* 0x00004002ff0075a7 */ /* 0x0008620008001108 */
[----:B------:R-:W-:-:S02]  /*1f50*/  ULEA UR8, UR27, UR7, 0xe ;  /* 0x000000071b087291 */ /* 0x000fc4000f8e70ff */
[----:B------:R-:W-:Y:S02]  /*1f60*/  UIADD3.X UR31, UPT, UPT, URZ, UR15, URZ, UP0, !UPT ;  /* 0x0000000fff1f7290 */ /* 0x000fe400087fe4ff */
[----:B------:R-:W-:Y:S01]  /*1f70*/  UIADD3 UR8, UPT, UPT, UR8, 0x18400, URZ ;  /* 0x0001840008087890 */ /* 0x000fe2000fffe0ff */
[----:B------:R-:W-:Y:S01]  /*1f80*/  UMOV UR28, 0x0 ;  /* 0x00000000001c7882 */ /* 0x000fe20000000000 */
[----:B------:R-:W-:Y:S01]  /*1f90*/  UMOV UR29, 0x10000000 ;  /* 0x10000000001d7882 */ /* 0x000fe20000000000 */
[----:B------:R-:W-:Y:S01]  /*1fa0*/  UMOV UR19, UR51 ;  /* 0x0000003300137c82 */ /* 0x000fe20008000000 */
[----:B------:R-:W-:Y:S01]  /*1fb0*/  UMOV UR20, UR52 ;  /* 0x0000003400147c82 */ /* 0x000fe20008000000 */
[----:B------:R-:W-:Y:S01]  /*1fc0*/  UMOV UR12, UR52 ;  /* 0x00000034000c7c82 */ /* 0x000fe20008000000 */
[----:B------:R-:W-:Y:S01]  /*1fd0*/  UMOV UR9, UR17 ;  /* 0x0000001100097c82 */ /* 0x000fe20008000000 */
[----:B------:R-:W-:Y:S01]  /*1fe0*/  UMOV UR10, UR18 ;  /* 0x00000012000a7c82 */ /* 0x000fe20008000000 */
[----:B------:R4:W-:Y:S01]  /*1ff0*/  UTMALDG.3D.2CTA [UR16], [UR32], desc[UR28] ;  /* 0x00001c10200075b4 */ /* 0x0009e20008211000 */
[----:B------:R-:W-:Y:S01]  /*2000*/  UIADD3 UR25, UPT, UPT, UR25, 0x1, URZ ;  /* 0x0000000119197890 */ /* 0x000fe2000fffe0ff */
[----:B------:R-:W-:-:S03]  /*2010*/  UMOV UR27, UR23 ;  /* 0x00000017001b7c82 */ /* 0x000fc60008000000 */
[----:B------:R-:W-:Y:S01]  /*2020*/  UISETP.NE.AND UP0, UPT, UR25, UR26, UPT ;  /* 0x0000001a1900728c */ /* 0x000fe2000bf05270 */
[----:B------:R4:W-:Y:S08]  /*2030*/  UTMALDG.3D.2CTA [UR8], [UR30], desc[UR28] ;  /* 0x00001c081e0075b4 */ /* 0x0009f00008211000 */
[----:B----4-:R-:W-:Y:S05]  /*2040*/  BRA.U UP0, `(.L_x_38) ;  /* 0xfffffffd00487547 */ /* 0x010fea000b83ffff */
.L_x_32:
[C---:B-1----:R-:W-:Y:S01]  /*2050*/  LEA R2, R16.reuse, UR7, 0x3 ;  /* 0x0000000710027c11 */ /* 0x042fe2000f8e18ff */
[----:B------:R-:W-:Y:S01]  /*2060*/  NOP ;  /* 0x0000000000007918 */ /* 0x000fe20000000000 */
[----:B--2---:R-:W-:Y:S02]  /*2070*/  SHF.L.U32 R3, R13, 0x1f, RZ ;  /* 0x0000001f0d037819 */ /* 0x004fe400000006ff */
[----:B------:R-:W-:Y:S02]  /*2080*/  LEA R4, R16, UR7, 0x4 ;  /* 0x0000000710047c11 */ /* 0x000fe4000f8e20ff */
[----:B------:R-:W1:Y:S02]  /*2090*/  SYNCS.PHASECHK.TRANS64.TRYWAIT P0, [R2+URZ+0xd0], R3 ;  /* 0x0000d003020075a7 */ /* 0x000e6400080011ff */
[----:B-1----:R-:W-:Y:S05]  /*20a0*/  @!P0 BRA `(.L_x_39) ;  /* 0x0000007c00208947 */ /* 0x002fea0003800000 */
.L_x_157:
[----:B------:R-:W2:Y:S01]  /*20b0*/  LDS.128 R4, [R4+0x160] ;  /* 0x0001600004047984 */ /* 0x000ea20000000c00 */
[----:B------:R-:W-:Y:S01]  /*20c0*/  ISETP.GE.AND P0, PT, R42, 0x1, PT ;  /* 0x000000012a00780c */ /* 0x000fe20003f06270 */
[----:B-1----:R-:W-:Y:S01]  /*20d0*/  VIADD R2, R2, 0xe0 ;  /* 0x000000e002027836 */ /* 0x002fe20000000000 */
[----:B------:R-:W-:Y:S01]  /*20e0*/  @!PT LDS RZ, [RZ] ;  /* 0x00000000fffff984 */ /* 0x000fe20000000800 */
[----:B------:R-:W-:Y:S01]  /*20f0*/  @!PT LDS RZ, [RZ] ;  /* 0x00000000fffff984 */ /* 0x000fe20000000800 */
[----:B------:R-:W-:Y:S01]  /*2100*/  @!PT LDS RZ, [RZ] ;  /* 0x00000000fffff984 */ /* 0x000fe20000000800 */
[----:B------:R-:W-:Y:S01]  /*2110*/  @!PT LDS RZ, [RZ] ;  /* 0x00000000fffff984 */ /* 0x000fe20000000800 */
[----:B------:R1:W-:Y:S06]  /*2120*/  MEMBAR.ALL.CTA ;  /* 0x0000000000007992 */ /* 0x0003ec0000008000 */
[----:B-1----:R-:W1:Y:S01]  /*2130*/  FENCE.VIEW.ASYNC.S ;  /* 0x00000000000073c6 */ /* 0x002e620000000000 */
[----:B------:R-:W-:-:S04]  /*2140*/  PRMT R2, RZ, 0x654, R2 ;  /* 0x00000654ff027816 */ /* 0x000fc80000000002 */
[----:B-1----:R1:W-:Y:S01]  /*2150*/  SYNCS.ARRIVE.TRANS64.RED.A1T0 RZ, [R2+URZ], RZ ;  /* 0x000000ff02ff79a7 */ /* 0x0023e200081004ff */
[----:B--2---:R-:W-:-:S13]  /*2160*/  LOP3.LUT P2, RZ, R6, 0x1, RZ, 0xc0, !PT ;  /* 0x0000000106ff7812 */ /* 0x004fda000784c0ff */
[----:B------:R-:W-:Y:S01]  /*2170*/  @P2 SHF.R.U32.HI R3, RZ, 0x10, R5 ;  /* 0x00000010ff032819 */ /* 0x000fe20000011605 */
[----:B------:R-:W-:Y:S01]  /*2180*/  VOTEU.ANY UP0, P2 ;  /* 0x0000000000ff7886 */ /* 0x000fe20001000100 */
[----:B------:R-:W-:Y:S02]  /*2190*/  @P2 MOV R10, R4 ;  /* 0x00000004000a2202 */ /* 0x000fe40000000f00 */
[----:B------:R-:W-:Y:S02]  /*21a0*/  @P2 R2UR.BROADCAST UR8, R3 ;  /* 0x00000000030822ca */ /* 0x000fe400008e0000 */
[----:B------:R-:W-:-:S11]  /*21b0*/  @P2 LOP3.LUT R9, R5, 0xffff, RZ, 0xc0, !PT ;  /* 0x0000ffff05092812 */ /* 0x000fd600078ec0ff */
[----:B------:R-:W-:Y:S01]  /*21c0*/  @UP0 UMOV UR52, UR8 ;  /* 0x0000000800340c82 */ /* 0x000fe20008000000 */
[----:B-1----:R-:W-:Y:S05]  /*21d0*/  @!P0 BRA `(.L_x_40) ;  /* 0x0000000000b88947 */ /* 0x002fea0003800000 */
[----:B------:R-:W3:Y:S01]  /*21e0*/  LDC.64 R4, c[0x0][0xb18] ;  /* 0x0002c600ff047b82 */ /* 0x000ee20000000a00 */
[----:B------:R-:W-:-:S07]  /*21f0*/  ISETP.NE.AND P3, PT, R42, 0x1, PT ;  /* 0x000000012a00780c */ /* 0x000fce0003f65270 */
[----:B------:R-:W1:Y:S08]  /*2200*/  LDC.64 R6, c[0x0][0xb10] ;  /* 0x0002c400ff067b82 */ /* 0x000e700000000a00 */
[----:B------:R-:W2:Y:S08]  /*2210*/  LDC R14, c[0x0][0xb20] ;  /* 0x0002c800ff0e7b82 */ /* 0x000eb00000000800 */
[----:B------:R-:W4:Y:S01]  /*2220*/  LDC R15, c[0x0][0xb0c] ;  /* 0x0002c300ff0f7b82 */ /* 0x000f220000000800 */
[----:B---3--:R-:W-:Y:S01]  /*2230*/  IMAD.HI.U32 R21, R0, R5, RZ ;  /* 0x0000000500157227 */ /* 0x008fe200078e00ff */
[----:B------:R-:W-:-:S03]  /*2240*/  ISETP.NE.AND P0, PT, R4, 0x1, PT ;  /* 0x000000010400780c */ /* 0x000fc60003f05270 */
[----:B------:R-:W-:-:S03]  /*2250*/  IMAD.HI.U32 R5, R9, R5, RZ ;  /* 0x0000000509057227 */ /* 0x000fc600078e00ff */
[----:B------:R-:W3:Y:S01]  /*2260*/  LDC.64 R2, c[0x0][0xb28] ;  /* 0x0002ca00ff027b82 */ /* 0x000ee20000000a00 */
[----:B-1----:R-:W-:-:S04]  /*2270*/  IMAD.HI.U32 R22, R8, R6, RZ ;  /* 0x0000000608167227 */ /* 0x002fc800078e00ff */
[----:B------:R-:W-:Y:S01]  /*2280*/  IMAD.HI.U32 R23, R10, R6, RZ ;  /* 0x000000060a177227 */ /* 0x000fe200078e00ff */
[----:B------:R-:W-:Y:S02]  /*2290*/  SHF.R.U32.HI R22, RZ, R7, R22 ;  /* 0x00000007ff167219 */ /* 0x000fe40000011616 */
[-C--:B--2---:R-:W-:Y:S02]  /*22a0*/  SHF.R.U32.HI R21, RZ, R14.reuse, R21 ;  /* 0x0000000eff157219 */ /* 0x084fe40000011615 */
[----:B------:R-:W-:Y:S02]  /*22b0*/  SHF.R.U32.HI R5, RZ, R14, R5 ;  /* 0x0000000eff057219 */ /* 0x000fe40000011605 */
[----:B------:R-:W-:Y:S02]  /*22c0*/  SEL R21, R0, R21, !P0 ;  /* 0x0000001500157207 */ /* 0x000fe40004000000 */
[----:B------:R-:W-:Y:S02]  /*22d0*/  SHF.R.U32.HI R23, RZ, R7, R23 ;  /* 0x00000007ff177219 */ /* 0x000fe40000011617 */
[----:B----4-:R-:W-:-:S02]  /*22e0*/  ISETP.NE.AND P1, PT, R15, 0x1, PT ;  /* 0x000000010f00780c */ /* 0x010fc40003f25270 */
[----:B------:R-:W-:Y:S02]  /*22f0*/  SEL R5, R9, R5, !P0 ;  /* 0x0000000509057207 */ /* 0x000fe40004000000 */
[----:B------:R-:W-:Y:S02]  /*2300*/  SEL R22, R8, R22, !P1 ;  /* 0x0000001608167207 */ /* 0x000fe40004800000 */
[----:B------:R-:W-:Y:S01]  /*2310*/  SEL R23, R10, R23, !P1 ;  /* 0x000000170a177207 */ /* 0x000fe20004800000 */
[----:B---3--:R-:W-:-:S04]  /*2320*/  IMAD.HI.U32 R20, R21, R2, RZ ;  /* 0x0000000215147227 */ /* 0x008fc800078e00ff */
        /* <DEDUP_REMOVED lines=10> */
[----:B------:R-:W-:-:S04]  /*23d0*/  @!P0 IMAD.HI.U32 R7, R23, R2, RZ ;  /* 0x0000000217078227 */ /* 0x000fc800078e00ff */
[----:B------:R-:W-:Y:S01]  /*23e0*/  IMAD.MOV R2, RZ, RZ, -R6 ;  /* 0x000000ffff027224 */ /* 0x000fe200078e0a06 */
[----:B------:R-:W-:Y:S02]  /*23f0*/  @!P0 SHF.R.U32.HI R3, RZ, R3, R7 ;  /* 0x00000003ff038219 */ /* 0x000fe40000011607 */
[----:B------:R-:W-:Y:S01]  /*2400*/  IADD3 R7, PT, PT, -R5, RZ, RZ ;  /* 0x000000ff05077210 */ /* 0x000fe20007ffe1ff */
[----:B------:R-:W-:Y:S01]  /*2410*/  IMAD R2, R42, R2, R5 ;  /* 0x000000022a027224 */ /* 0x000fe200078e0205 */
        /* <DEDUP_REMOVED lines=10> */
.L_x_40:
[----:B------:R-:W1:Y:S02]  /*24c0*/  LDCU UR8, c[0x0][0xb30] ;  /* 0x00016600ff0877ac */ /* 0x000e640008000800 */
[----:B-1----:R-:W-:-:S09]  /*24d0*/  UISETP.NE.AND UP0, UPT, UR8, 0x1, UPT ;  /* 0x000000010800788c */ /* 0x002fd2000bf05270 */
[----:B------:R-:W-:Y:S05]  /*24e0*/  BRA.U UP0, `(.L_x_41) ;  /* 0x0000000100407547 */ /* 0x000fea000b800000 */
[----:B------:R-:W1:Y:S08]  /*24f0*/  LDC.64 R4, c[0x0][0xb10] ;  /* 0x0002c400ff047b82 */ /* 0x000e700000000a00 */
[----:B------:R-:W2:Y:S08]  /*2500*/  LDC.64 R2, c[0x0][0xb18] ;  /* 0x0002c600ff027b82 */ /* 0x000eb00000000a00 */
[----:B------:R-:W4:Y:S08]  /*2510*/  LDC R6, c[0x0][0xb20] ;  /* 0x0002c800ff067b82 */ /* 0x000f300000000800 */
[----:B------:R-:W3:Y:S01]  /*2520*/  LDC R7, c[0x0][0xb0c] ;  /* 0x0002c300ff077b82 */ /* 0x000ee20000000800 */
[----:B-1----:R-:W-:-:S05]  /*2530*/  IMAD.HI.U32 R4, R10, R4, RZ ;  /* 0x000000040a047227 */ /* 0x002fca00078e00ff */
[----:B------:R-:W-:Y:S01]  /*2540*/  SHF.R.U32.HI R4, RZ, R5, R4 ;  /* 0x00000005ff047219 */ /* 0x000fe20000011604 */
[----:B--2---:R-:W-:Y:S01]  /*2550*/  IMAD.HI.U32 R3, R9, R3, RZ ;  /* 0x0000000309037227 */ /* 0x004fe200078e00ff */
[----:B------:R-:W-:-:S04]  /*2560*/  ISETP.NE.AND P0, PT, R2, 0x1, PT ;  /* 0x000000010200780c */ /* 0x000fc80003f05270 */
[----:B----4-:R-:W-:-:S04]  /*2570*/  SHF.R.U32.HI R3, RZ, R6, R3 ;  /* 0x00000006ff037219 */ /* 0x010fc80000011603 */
[----:B------:R-:W-:Y:S02]  /*2580*/  SEL R3, R9, R3, !P0 ;  /* 0x0000000309037207 */ /* 0x000fe40004000000 */
[----:B---3--:R-:W-:-:S04]  /*2590*/  ISETP.NE.AND P1, PT, R7, 0x1, PT ;  /* 0x000000010700780c */ /* 0x008fc80003f25270 */
[----:B------:R-:W-:-:S05]  /*25a0*/  SEL R4, R10, R4, !P1 ;  /* 0x000000040a047207 */ /* 0x000fca0004800000 */
[----:B------:R-:W-:Y:S02]  /*25b0*/  IMAD.IADD R5, R3, 0x1, -R4 ;  /* 0x0000000103057824 */ /* 0x000fe400078e0a04 */
[----:B------:R-:W-:Y:S02]  /*25c0*/  IMAD.IADD R3, R4, 0x1, -R3 ;  /* 0x0000000104037824 */ /* 0x000fe400078e0a03 */
[----:B------:R-:W-:Y:S02]  /*25d0*/  IMAD R10, R5, R7, R10 ;  /* 0x00000007050a7224 */ /* 0x000fe400078e020a */
[----:B------:R-:W-:-:S07]  /*25e0*/  IMAD R9, R3, R2, R9 ;  /* 0x0000000203097224 */ /* 0x000fce00078e0209 */
.L_x_41:
[----:B------:R-:W-:Y:S01]  /*25f0*/  VIADD R16, R16, 0x1 ;  /* 0x0000000110107836 */ /* 0x000fe20000000000 */
[----:B------:R-:W-:Y:S01]  /*2600*/  PLOP3.LUT P1, PT, PT, PT, PT, 0x80, 0x8 ;  /* 0x000000000008781c */ /* 0x000fe20003f2f070 */
[----:B------:R-:W-:Y:S02]  /*2610*/  IMAD.IADD R14, R10, 0x1, R97 ;  /* 0x000000010a0e7824 */ /* 0x000fe400078e0261 */
[----:B------:R-:W-:Y:S01]  /*2620*/  IMAD.IADD R15, R9, 0x1, R96 ;  /* 0x00000001090f7824 */ /* 0x000fe200078e0260 */
[----:B------:R-:W-:-:S04]  /*2630*/  ISETP.NE.AND P0, PT, R16, 0x2, PT ;  /* 0x000000021000780c */ /* 0x000fc80003f05270 */
[----:B------:R-:W-:Y:S02]  /*2640*/  SEL R2, RZ, 0x1, P0 ;  /* 0x00000001ff027807 */ /* 0x000fe40000000000 */
[----:B------:R-:W-:Y:S02]  /*2650*/  SEL R16, R16, RZ, P0 ;  /* 0x000000ff10107207 */ /* 0x000fe40000000000 */
[----:B------:R-:W-:Y:S01]  /*2660*/  LOP3.LUT R13, R13, R2, RZ, 0x3c, !PT ;  /* 0x000000020d0d7212 */ /* 0x000fe200078e3cff */
[----:B------:R-:W-:Y:S06]  /*2670*/  @P2 BRA `(.L_x_42) ;  /* 0xfffffff000582947 */ /* 0x000fec000383ffff */
[----:B------:R-:W-:Y:S01]  /*2680*/  UIADD3 UR7, UPT, UPT, UR7, 0x40, URZ ;  /* 0x0000004007077890 */ /* 0x000fe2000fffe0ff */
[----:B------:R-:W-:-:S03]  /*2690*/  SHF.L.U32 R2, R17, 0x1f, RZ ;  /* 0x0000001f11027819 */ /* 0x000fc600000006ff */
[----:B------:R-:W-:-:S09]  /*26a0*/  ULEA UR4, UR23, UR7, 0x3 ;  /* 0x0000000717047291 */ /* 0x000fd2000f8e18ff */
[----:B------:R-:W1:Y:S02]  /*26b0*/  SYNCS.PHASECHK.TRANS64.TRYWAIT P0, [UR4], R2 ;  /* 0x00000002ff0075a7 */ /* 0x000e640008001104 */
[----:B-1----:R-:W-:Y:S05]  /*26c0*/  @!P0 BRA `(.L_x_43) ;  /* 0x0000007400ac8947 */ /* 0x002fea0003800000 */
.L_x_159:
[----:B------:R-:W-:-:S04]  /*26d0*/  UIADD3 UR5, UPT, UPT, UR23, 0x1, URZ ;  /* 0x0000000117057890 */ /* 0x000fc8000fffe0ff */
[----:B------:R-:W-:-:S04]  /*26e0*/  UISETP.NE.AND UP0, UPT, UR5, 0x8, UPT ;  /* 0x000000080500788c */ /* 0x000fc8000bf05270 */
[----:B------:R-:W-:Y:S02]  /*26f0*/  USEL UR6, URZ, 0x1, UP0 ;  /* 0x00000001ff067887 */ /* 0x000fe40008000000 */
[----:B------:R-:W-:-:S04]  /*2700*/  USEL UR5, UR5, URZ, UP0 ;  /* 0x000000ff05057287 */ /* 0x000fc80008000000 */
[----:B------:R-:W-:Y:S01]  /*2710*/  ULEA UR4, UR5, UR7, 0x3 ;  /* 0x0000000705047291 */ /* 0x000fe2000f8e18ff */
[----:B-1----:R-:W-:-:S04]  /*2720*/  LOP3.LUT R2, R17, UR6, RZ, 0x3c, !PT ;  /* 0x0000000611027c12 */ /* 0x002fc8000f8e3cff */
[----:B------:R-:W-:-:S04]  /*2730*/  SHF.L.U32 R3, R2, 0x1f, RZ ;  /* 0x0000001f02037819 */ /* 0x000fc800000006ff */
[----:B------:R-:W1:Y:S02]  /*2740*/  SYNCS.PHASECHK.TRANS64.TRYWAIT P0, [UR4], R3 ;  /* 0x00000003ff0075a7 */ /* 0x000e640008001104 */
[----:B-1----:R-:W-:Y:S05]  /*2750*/  @!P0 BRA `(.L_x_44) ;  /* 0x0000007400a08947 */ /* 0x002fea0003800000 */
.L_x_161:
[----:B------:R-:W-:-:S04]  /*2760*/  UIADD3 UR5, UPT, UPT, UR5, 0x1, URZ ;  /* 0x0000000105057890 */ /* 0x000fc8000fffe0ff */
[----:B------:R-:W-:-:S04]  /*2770*/  UISETP.NE.AND UP0, UPT, UR5, 0x8, UPT ;  /* 0x000000080500788c */ /* 0x000fc8000bf05270 */
[----:B------:R-:W-:Y:S02]  /*2780*/  USEL UR6, URZ, 0x1, UP0 ;  /* 0x00000001ff067887 */ /* 0x000fe40008000000 */
[----:B------:R-:W-:-:S04]  /*2790*/  USEL UR5, UR5, URZ, UP0 ;  /* 0x000000ff05057287 */ /* 0x000fc80008000000 */
[----:B------:R-:W-:Y:S01]  /*27a0*/  ULEA UR4, UR5, UR7, 0x3 ;  /* 0x0000000705047291 */ /* 0x000fe2000f8e18ff */
[----:B------:R-:W-:-:S04]  /*27b0*/  LOP3.LUT R2, R2, UR6, RZ, 0x3c, !PT ;  /* 0x0000000602027c12 */ /* 0x000fc8000f8e3cff */
[----:B-1----:R-:W-:-:S04]  /*27c0*/  SHF.L.U32 R3, R2, 0x1f, RZ ;  /* 0x0000001f02037819 */ /* 0x002fc800000006ff */
[----:B------:R-:W1:Y:S02]  /*27d0*/  SYNCS.PHASECHK.TRANS64.TRYWAIT P0, [UR4], R3 ;  /* 0x00000003ff0075a7 */ /* 0x000e640008001104 */
[----:B-1----:R-:W-:Y:S05]  /*27e0*/  @!P0 BRA `(.L_x_45) ;  /* 0x0000007400948947 */ /* 0x002fea0003800000 */
.L_x_163:
        /* <DEDUP_REMOVED lines=9> */
.L_x_165:
        /* <DEDUP_REMOVED lines=9> */
.L_x_167:
        /* <DEDUP_REMOVED lines=9> */
.L_x_169:
        /* <DEDUP_REMOVED lines=9> */
.L_x_171:
[----:B------:R-:W-:-:S04]  /*2a30*/  UIADD3 UR5, UPT, UPT, UR5, 0x1, URZ ;  /* 0x0000000105057890 */ /* 0x000fc8000fffe0ff */
[----:B------:R-:W-:-:S04]  /*2a40*/  UISETP.NE.AND UP0, UPT, UR5, 0x8, UPT ;  /* 0x000000080500788c */ /* 0x000fc8000bf05270 */
[----:B------:R-:W-:Y:S02]  /*2a50*/  USEL UR4, URZ, 0x1, UP0 ;  /* 0x00000001ff047887 */ /* 0x000fe40008000000 */
[----:B------:R-:W-:-:S04]  /*2a60*/  USEL UR5, UR5, URZ, UP0 ;  /* 0x000000ff05057287 */ /* 0x000fc80008000000 */
[----:B------:R-:W-:Y:S01]  /*2a70*/  ULEA UR5, UR5, UR7, 0x3 ;  /* 0x0000000705057291 */ /* 0x000fe2000f8e18ff */
[----:B------:R-:W-:-:S04]  /*2a80*/  LOP3.LUT R2, R2, UR4, RZ, 0x3c, !PT ;  /* 0x0000000402027c12 */ /* 0x000fc8000f8e3cff */
[----:B------:R-:W-:Y:S01]  /*2a90*/  SHF.L.U32 R2, R2, 0x1f, RZ ;  /* 0x0000001f02027819 */ /* 0x000fe200000006ff */
[----:B-1-3--:R-:W-:-:S07]  /*2aa0*/  IMAD.U32 R0, RZ, RZ, UR5 ;  /* 0x00000005ff007e24 */ /* 0x00afce000f8e00ff */
.L_x_50:
[----:B-1----:R1:W2:Y:S02]  /*2ab0*/  SYNCS.PHASECHK.TRANS64.TRYWAIT P0, [R0+URZ], R2 ;  /* 0x00000002000075a7 */ /* 0x0022a400080011ff */
[----:B--2---:R-:W-:Y:S05]  /*2ac0*/  @!P0 NANOSLEEP.SYNCS 0x989680 ;  /* 0x009896800000895d */ /* 0x004fea0003900000 */
[----:B------:R-:W2:Y:S02]  /*2ad0*/  @!P0 SYNCS.PHASECHK.TRANS64 P0, [R0+URZ], R2 ;  /* 0x00000002000085a7 */ /* 0x000ea400080010ff */
[----:B--2---:R-:W-:Y:S05]  /*2ae0*/  @P0 EXIT ;  /* 0x000000000000094d */ /* 0x004fea0003800000 */
[----:B------:R-:W-:Y:S05]  /*2af0*/  BRA `(.L_x_50) ;  /* 0xfffffffc00ec7947 */ /* 0x000fea000383ffff */
.L_x_22:
[----:B------:R-:W-:-:S04]  /*2b00*/  UISETP.NE.AND UP1, UPT, UR45, URZ, UPT ;  /* 0x000000ff2d00728c */ /* 0x000fc8000bf25270 */
[----:B------:R-:W-:-:S09]  /*2b10*/  UISETP.NE.OR UP1, UPT, UR10, 0x1, UP1 ;  /* 0x000000010a00788c */ /* 0x000fd20008f25670 */
[----:B------:R-:W-:Y:S05]  /*2b20*/  BRA.U UP1, `(.L_x_51) ;  /* 0x0000000501487547 */ /* 0x000fea000b800000 */
[----:B------:R-:W-:Y:S01]  /*2b30*/  ISETP.GE.U32.AND P2, PT, R2, 0x2, PT ;  /* 0x000000020200780c */ /* 0x000fe20003f46070 */
[----:B------:R-:W-:Y:S01]  /*2b40*/  IMAD.MOV.U32 R12, RZ, RZ, 0x1 ;  /* 0x00000001ff0c7424 */ /* 0x000fe200078e00ff */
[----:B------:R-:W-:Y:S02]  /*2b50*/  CS2R R10, SRZ ;  /* 0x00000000000a7805 */ /* 0x000fe4000001ff00 */
[----:B------:R-:W-:Y:S01]  /*2b60*/  CS2R R8, SRZ ;  /* 0x0000000000087805 */ /* 0x000fe2000001ff00 */
[----:B------:R-:W-:Y:S01]  /*2b70*/  UMOV UR4, 0x400 ;  /* 0x0000040000047882 */ /* 0x000fe20000000000 */
[----:B------:R-:W-:Y:S01]  /*2b80*/  UMOV UR6, URZ ;  /* 0x000000ff00067c82 */ /* 0x000fe20008000000 */
[----:B------:R-:W-:-:S12]  /*2b90*/  ULEA UR45, UR45, UR4, 0x18 ;  /* 0x000000042d2d7291 */ /* 0x000fd8000f8ec0ff */
.L_x_55:
[----:B------:R-:W-:Y:S02]  /*2ba0*/  LEA R0, R8, UR45, 0x3 ;  /* 0x0000002d08007c11 */ /* 0x000fe4000f8e18ff */
[----:B------:R-:W-:-:S03]  /*2bb0*/  SHF.L.U32 R4, R9, 0x1f, RZ ;  /* 0x0000001f09047819 */ /* 0x000fc600000006ff */
[----:B------:R-:W-:Y:S01]  /*2bc0*/  VIADD R5, R0, 0x140 ;  /* 0x0000014000057836 */ /* 0x000fe20000000000 */
[----:B------:R-:W1:Y:S02]  /*2bd0*/  SYNCS.PHASECHK.TRANS64.TRYWAIT P0, [R0+URZ+0x130], R4 ;  /* 0x00013004000075a7 */ /* 0x000e6400080011ff */
[----:B-1----:R-:W-:Y:S05]  /*2be0*/  @!P0 BRA `(.L_x_52) ;  /* 0x00000074000c8947 */ /* 0x002fea0003800000 */
.L_x_172:
[----:B------:R-:W-:Y:S01]  /*2bf0*/  ULEA UR5, UR6, UR45, 0x3 ;  /* 0x0000002d06057291 */ /* 0x000fe2000f8e18ff */
[----:B-1----:R-:W-:Y:S01]  /*2c00*/  PRMT R0, RZ, 0x654, R5 ;  /* 0x00000654ff007816 */ /* 0x002fe20000000005 */
[----:B------:R-:W-:Y:S01]  /*2c10*/  @!P2 IMAD.MOV.U32 R4, RZ, RZ, 0x10 ;  /* 0x00000010ff04a424 */ /* 0x000fe200078e00ff */
[----:B------:R-:W-:Y:S01]  /*2c20*/  SHF.L.U32 R5, R12, 0x1f, RZ ;  /* 0x0000001f0c057819 */ /* 0x000fe200000006ff */
[----:B------:R-:W-:Y:S01]  /*2c30*/  UIADD3 UR4, UPT, UPT, UR5, 0xd0, URZ ;  /* 0x000000d005047890 */ /* 0x000fe2000fffe0ff */
[----:B------:R1:W-:Y:S05]  /*2c40*/  SYNCS.ARRIVE.TRANS64.RED.A1T0 RZ, [R0+URZ], RZ ;  /* 0x000000ff00ff79a7 */ /* 0x0003ea00081004ff */
[----:B------:R-:W-:Y:S01]  /*2c50*/  IMAD.U32 R6, RZ, RZ, UR4 ;  /* 0x00000004ff067e24 */ /* 0x000fe2000f8e00ff */
[----:B------:R-:W2:Y:S04]  /*2c60*/  SYNCS.PHASECHK.TRANS64.TRYWAIT P0, [UR5+0xe0], R5 ;  /* 0x0000e005ff0075a7 */ /* 0x000ea80008001105 */
[----:B------:R-:W-:Y:S01]  /*2c70*/  PRMT R6, R2, 0x654, R6 ;  /* 0x0000065402067816 */ /* 0x000fe20000000006 */
[----:B-12---:R-:W-:Y:S06]  /*2c80*/  @!P0 BRA `(.L_x_53) ;  /* 0x0000007000f88947 */ /* 0x006fec0003800000 */
.L_x_174:
[----:B------:R-:W-:Y:S01]  /*2c90*/  ULEA UR4, UR6, UR45, 0x4 ;  /* 0x0000002d06047291 */ /* 0x000fe2000f8e20ff */
[----:B------:R-:W-:Y:S01]  /*2ca0*/  SEL R3, R6, R3, !P2 ;  /* 0x0000000306037207 */ /* 0x000fe20005000000 */
[----:B------:R-:W-:Y:S01]  /*2cb0*/  UIADD3 UR5, UPT, UPT, UR5, 0xd0, URZ ;  /* 0x000000d005057890 */ /* 0x000fe2000fffe0ff */
[----:B-1----:R-:W-:Y:S01]  /*2cc0*/  LEA R0, R11, UR45, 0x3 ;  /* 0x0000002d0b007c11 */ /* 0x002fe2000f8e18ff */
[----:B------:R-:W-:Y:S01]  /*2cd0*/  UIADD3 UR4, UPT, UPT, UR4, 0x160, URZ ;  /* 0x0000016004047890 */ /* 0x000fe2000fffe0ff */
[----:B------:R1:W-:Y:S01]  /*2ce0*/  @!P2 SYNCS.ARRIVE.TRANS64.RED RZ, [R3+URZ], R4 ;  /* 0x0000000403ffa9a7 */ /* 0x0003e200080004ff */
[----:B------:R-:W-:Y:S01]  /*2cf0*/  UIADD3 UR6, UPT, UPT, UR6, 0x1, URZ ;  /* 0x0000000106067890 */ /* 0x000fe2000fffe0ff */
[----:B------:R-:W-:-:S03]  /*2d00*/  VIADD R8, R8, 0x1 ;  /* 0x0000000108087836 */ /* 0x000fc60000000000 */
[----:B------:R-:W-:Y:S02]  /*2d10*/  UISETP.NE.AND UP0, UPT, UR6, 0x2, UPT ;  /* 0x000000020600788c */ /* 0x000fe4000bf05270 */
[----:B------:R-:W-:Y:S01]  /*2d20*/  ISETP.NE.AND P0, PT, R8, 0x2, PT ;  /* 0x000000020800780c */ /* 0x000fe20003f05270 */
[----:B------:R-:W-:Y:S06]  /*2d30*/  UGETNEXTWORKID.BROADCAST [UR4], [UR5] ;  /* 0x00000000040073ca */ /* 0x000fec0008000100 */
[----:B------:R-:W-:Y:S02]  /*2d40*/  USEL UR4, URZ, 0x1, UP0 ;  /* 0x00000001ff047887 */ /* 0x000fe40008000000 */
[----:B------:R-:W-:-:S04]  /*2d50*/  USEL UR6, UR6, URZ, UP0 ;  /* 0x000000ff06067287 */ /* 0x000fc80008000000 */
[----:B------:R-:W-:Y:S02]  /*2d60*/  LOP3.LUT R12, R12, UR4, RZ, 0x3c, !PT ;  /* 0x000000040c0c7c12 */ /* 0x000fe4000f8e3cff */
[----:B-1----:R-:W-:-:S04]  /*2d70*/  SHF.L.U32 R4, R10, 0x1f, RZ ;  /* 0x0000001f0a047819 */ /* 0x002fc800000006ff */
[----:B------:R-:W1:Y:S02]  /*2d80*/  SYNCS.PHASECHK.TRANS64.TRYWAIT P1, [R0+URZ+0xd0], R4 ;  /* 0x0000d004000075a7 */ /* 0x000e6400080211ff */
[----:B-1----:R-:W-:Y:S05]  /*2d90*/  @!P1 BRA `(.L_x_54) ;  /* 0x0000007000cc9947 */ /* 0x002fea0003800000 */
.L_x_175:
[C---:B-1----:R-:W-:Y:S01]  /*2da0*/  LEA R4, R11.reuse, UR45, 0x4 ;  /* 0x0000002d0b047c11 */ /* 0x042fe2000f8e20ff */
[----:B------:R-:W-:Y:S01]  /*2db0*/  VIADD R0, R0, 0xe0 ;  /* 0x000000e000007836 */ /* 0x000fe20000000000 */
[----:B------:R-:W-:Y:S01]  /*2dc0*/  SEL R8, R8, RZ, P0 ;  /* 0x000000ff08087207 */ /* 0x000fe20000000000 */
[----:B------:R-:W-:-:S03]  /*2dd0*/  VIADD R11, R11, 0x1 ;  /* 0x000000010b0b7836 */ /* 0x000fc60000000000 */
[----:B------:R-:W1:Y:S01]  /*2de0*/  LDS.128 R4, [R4+0x160] ;  /* 0x0001600004047984 */ /* 0x000e620000000c00 */
[----:B------:R-:W-:Y:S02]  /*2df0*/  PRMT R0, RZ, 0x654, R0 ;  /* 0x00000654ff007816 */ /* 0x000fe40000000000 */
[C---:B------:R-:W-:Y:S01]  /*2e00*/  ISETP.NE.AND P1, PT, R11.reuse, 0x2, PT ;  /* 0x000000020b00780c */ /* 0x040fe20003f25270 */
[----:B------:R-:W-:Y:S01]  /*2e10*/  @!PT LDS RZ, [RZ] ;  /* 0x00000000fffff984 */ /* 0x000fe20000000800 */
[----:B------:R-:W-:Y:S01]  /*2e20*/  @!PT LDS RZ, [RZ] ;  /* 0x00000000fffff984 */ /* 0x000fe20000000800 */
[----:B------:R-:W-:Y:S01]  /*2e30*/  @!PT LDS RZ, [RZ] ;  /* 0x00000000fffff984 */ /* 0x000fe20000000800 */
[----:B------:R-:W-:Y:S01]  /*2e40*/  @!PT LDS RZ, [RZ] ;  /* 0x00000000fffff984 */ /* 0x000fe20000000800 */
[----:B------:R2:W-:Y:S06]  /*2e50*/  MEMBAR.ALL.CTA ;  /* 0x0000000000007992 */ /* 0x0005ec0000008000 */
[----:B--2---:R-:W2:Y:S01]  /*2e60*/  FENCE.VIEW.ASYNC.S ;  /* 0x00000000000073c6 */ /* 0x004ea20000000000 */
[----:B------:R-:W-:Y:S01]  /*2e70*/  SEL R11, R11, RZ, P1 ;  /* 0x000000ff0b0b7207 */ /* 0x000fe20000800000 */
[----:B--2---:R2:W-:Y:S01]  /*2e80*/  SYNCS.ARRIVE.TRANS64.RED.A1T0 RZ, [R0+URZ], RZ ;  /* 0x000000ff00ff79a7 */ /* 0x0045e200081004ff */
[----:B-1----:R-:W-:-:S02]  /*2e90*/  LOP3.LUT P3, RZ, R6, 0x1, RZ, 0xc0, !PT ;  /* 0x0000000106ff7812 */ /* 0x002fc4000786c0ff */
[----:B------:R-:W-:-:S04]  /*2ea0*/  SEL R4, RZ, 0x1, P1 ;  /* 0x00000001ff047807 */ /* 0x000fc80000800000 */
[----:B------:R-:W-:Y:S02]  /*2eb0*/  LOP3.LUT R10, R10, R4, RZ, 0x3c, !PT ;  /* 0x000000040a0a7212 */ /* 0x000fe400078e3cff */
[----:B--2---:R-:W-:-:S04]  /*2ec0*/  SEL R0, RZ, 0x1, P0 ;  /* 0x00000001ff007807 */ /* 0x004fc80000000000 */
[----:B------:R-:W-:Y:S01]  /*2ed0*/  LOP3.LUT R9, R9, R0, RZ, 0x3c, !PT ;  /* 0x0000000009097212 */ /* 0x000fe200078e3cff */
[----:B------:R-:W-:Y:S06]  /*2ee0*/  @P3 BRA `(.L_x_55) ;  /* 0xfffffffc002c3947 */ /* 0x000fec000383ffff */
[----:B------:R-:W-:Y:S01]  /*2ef0*/  ULEA UR5, UR6, UR45, 0x3 ;  /* 0x0000002d06057291 */ /* 0x000fe2000f8e18ff */
[----:B------:R-:W-:-:S08]  /*2f00*/  SHF.L.U32 R2, R12, 0x1f, RZ ;  /* 0x0000001f0c027819 */ /* 0x000fd000000006ff */
[----:B------:R-:W1:Y:S02]  /*2f10*/  SYNCS.PHASECHK.TRANS64 P0, [UR5+0xe0], R2 ;  /* 0x0000e002ff0075a7 */ /* 0x000e640008001005 */
[----:B-1----:R-:W-:Y:S05]  /*2f20*/  @P0 BRA `(.L_x_56) ;  /* 0x0000000000080947 */ /* 0x002fea0003800000 */
[----:B------:R-:W1:Y:S02]  /*2f30*/  SYNCS.PHASECHK.TRANS64.TRYWAIT P0, [UR5+0xe0], R2 ;  /* 0x0000e002ff0075a7 */ /* 0x000e640008001105 */
[----:B-1----:R-:W-:Y:S05]  /*2f40*/  @!P0 BRA `(.L_x_57) ;  /* 0x0000007000748947 */ /* 0x002fea0003800000 */
.L_x_56:
[----:B------:R-:W-:-:S04]  /*2f50*/  UIADD3 UR4, UPT, UPT, UR6, 0x1, URZ ;  /* 0x0000000106047890 */ /* 0x000fc8000fffe0ff */
[----:B------:R-:W-:-:S04]  /*2f60*/  UISETP.NE.AND UP0, UPT, UR4, 0x2, UPT ;  /* 0x000000020400788c */ /* 0x000fc8000bf05270 */
[----:B------:R-:W-:Y:S02]  /*2f70*/  USEL UR7, URZ, 0x1, UP0 ;  /* 0x00000001ff077887 */ /* 0x000fe40008000000 */
[----:B------:R-:W-:-:S04]  /*2f80*/  USEL UR4, UR4, URZ, UP0 ;  /* 0x000000ff04047287 */ /* 0x000fc80008000000 */
[----:B------:R-:W-:Y:S01]  /*2f90*/  ULEA UR4, UR4, UR45, 0x3 ;  /* 0x0000002d04047291 */ /* 0x000fe2000f8e18ff */
[----:B-1----:R-:W-:-:S04]  /*2fa0*/  LOP3.LUT R2, R12, UR7, RZ, 0x3c, !PT ;  /* 0x000000070c027c12 */ /* 0x002fc8000f8e3cff */
[----:B------:R-:W-:-:S04]  /*2fb0*/  SHF.L.U32 R0, R2, 0x1f, RZ ;  /* 0x0000001f02007819 */ /* 0x000fc800000006ff */
[----:B------:R-:W1:Y:S02]  /*2fc0*/  SYNCS.PHASECHK.TRANS64 P0, [UR4+0xe0], R0 ;  /* 0x0000e000ff0075a7 */ /* 0x000e640008001004 */
[----:B-1----:R-:W-:Y:S05]  /*2fd0*/  @P0 EXIT ;  /* 0x000000000000094d */ /* 0x002fea0003800000 */
[----:B------:R-:W-:Y:S02]  /*2fe0*/  SHF.L.U32 R2, R2, 0x1f, RZ ;  /* 0x0000001f02027819 */ /* 0x000fe400000006ff */
[----:B------:R-:W-:-:S07]  /*2ff0*/  MOV R0, UR4 ;  /* 0x0000000400007c02 */ /* 0x000fce0008000f00 */
.L_x_58:
[----:B-1----:R1:W2:Y:S02]  /*3000*/  SYNCS.PHASECHK.TRANS64.TRYWAIT P0, [R0+URZ+0xe0], R2 ;  /* 0x0000e002000075a7 */ /* 0x0022a400080011ff */
[----:B--2---:R-:W-:Y:S05]  /*3010*/  @!P0 NANOSLEEP.SYNCS 0x989680 ;  /* 0x009896800000895d */ /* 0x004fea0003900000 */
[----:B------:R-:W2:Y:S02]  /*3020*/  @!P0 SYNCS.PHASECHK.TRANS64 P0, [R0+URZ+0xe0], R2 ;  /* 0x0000e002000085a7 */ /* 0x000ea400080010ff */
[----:B--2---:R-:W-:Y:S05]  /*3030*/  @P0 EXIT ;  /* 0x000000000000094d */ /* 0x004fea0003800000 */
[----:B------:R-:W-:Y:S05]  /*3040*/  BRA `(.L_x_58) ;  /* 0xfffffffc00ec7947 */ /* 0x000fea000383ffff */
.L_x_51:
[----:B------:R-:W-:Y:S05]  /*3050*/  BRA.U UP4, `(.L_x_59) ;  /* 0x0000001104d87547 */ /* 0x000fea000b800000 */
[----:B------:R-:W-:Y:S01]  /*3060*/  UMOV UR6, 0x40 ;  /* 0x0000004000067882 */ /* 0x000fe20000000000 */
[----:B------:R-:W-:Y:S01]  /*3070*/  NOP ;  /* 0x0000000000007918 */ /* 0x000fe20000000000 */
[----:B------:R-:W-:Y:S01]  /*3080*/  ULEA UR6, UR45, UR6, 0x18 ;  /* 0x000000062d067291 */ /* 0x000fe2000f8ec0ff */
[----:B------:R-:W-:Y:S02]  /*3090*/  UMOV UR7, 0x400 ;  /* 0x0000040000077882 */ /* 0x000fe40000000000 */
[----:B------:R-:W-:-:S06]  /*30a0*/  ULEA UR45, UR45, UR7, 0x18 ;  /* 0x000000072d2d7291 */ /* 0x000fcc000f8ec0ff */
[----:B------:R-:W1:Y:S02]  /*30b0*/  LDS.U8 R2, [UR6+0x1c] ;  /* 0x00001c06ff027984 */ /* 0x000e640008000000 */
[----:B-1----:R-:W-:-:S13]  /*30c0*/  ISETP.NE.AND P0, PT, R2, RZ, PT ;  /* 0x000000ff0200720c */ /* 0x002fda0003f05270 */
[----:B------:R-:W-:Y:S05]  /*30d0*/  @P0 BRA `(.L_x_60) ;  /* 0x0000000400080947 */ /* 0x000fea0003800000 */
[----:B------:R-:W-:Y:S02]  /*30e0*/  UISETP.NE.U32.AND UP0, UPT, UR5, 0x1, UPT ;  /* 0x000000010500788c */ /* 0x000fe4000bf05070 */
[----:B------:R-:W-:-:S07]  /*30f0*/  UIADD3 UR8, UPT, UPT, UR6, 0x8, URZ ;  /* 0x0000000806087890 */ /* 0x000fce000fffe0ff */
[----:B------:R-:W-:Y:S05]  /*3100*/  BRA.U !UP0, `(.L_x_61) ;  /* 0x00000001089c7547 */ /* 0x000fea000b800000 */
[----:B------:R-:W-:Y:S01]  /*3110*/  ELECT P0, URZ, PT ;  /* 0x0000000000ff782f */ /* 0x000fe20003800000 */
[----:B------:R-:W-:-:S12]  /*3120*/  BSSY B0, `(.L_x_61) ;  /* 0x0000025000007945 */ /* 0x000fd80003800000 */
[----:B------:R-:W-:Y:S05]  /*3130*/  @!P0 BRA `(.L_x_62) ;  /* 0x00000000008c8947 */ /* 0x000fea0003800000 */
[----:B------:R-:W-:-:S05]  /*3140*/  UMOV UR7, 0x10 ;  /* 0x0000001000077882 */ /* 0x000fca0000000000 */
[----:B------:R-:W-:Y:S04]  /*3150*/  DEPBAR.LE SB1, 0x36 ;  /* 0x00009d800000791a */ /* 0x000fe80000000000 */
[----:B------:R-:W1:Y:S02]  /*3160*/  UTCATOMSWS.2CTA.FIND_AND_SET.ALIGN UP1, UR7, UR7 ;  /* 0x00000007000775e3 */ /* 0x000e640008220800 */
[----:B-1----:R-:W-:Y:S01]  /*3170*/  MOV R9, UR7 ;  /* 0x0000000700097c02 */ /* 0x002fe20008000f00 */
[----:B------:R-:W-:Y:S06]  /*3180*/  BRA.U UP1, `(.L_x_63) ;  /* 0x0000000101187547 */ /* 0x000fec000b800000 */
.L_x_64:
[----:B------:R-:W-:Y:S05]  /*3190*/  NANOSLEEP 0x64 ;  /* 0x000000640000795d */ /* 0x000fea0003800000 */
[----:B------:R-:W-:-:S05]  /*31a0*/  UMOV UR7, 0x10 ;  /* 0x0000001000077882 */ /* 0x000fca0000000000 */
[----:B------:R-:W-:Y:S04]  /*31b0*/  DEPBAR.LE SB1, 0x36 ;  /* 0x00009d800000791a */ /* 0x000fe80000000000 */
[----:B------:R-:W1:Y:S02]  /*31c0*/  UTCATOMSWS.2CTA.FIND_AND_SET.ALIGN UP1, UR7, UR7 ;  /* 0x00000007000775e3 */ /* 0x000e640008220800 */
[----:B-1----:R-:W-:Y:S01]  /*31d0*/  MOV R9, UR7 ;  /* 0x0000000700097c02 */ /* 0x002fe20008000f00 */
[----:B------:R-:W-:Y:S05]  /*31e0*/  BRA.U !UP1, `(.L_x_64) ;  /* 0xfffffffd09e87547 */ /* 0x000fea000b83ffff */
.L_x_63:
[----:B------:R-:W1:Y:S01]  /*31f0*/  LDS R5, [UR6+0x10] ;  /* 0x00001006ff057984 */ /* 0x000e620008000800 */
[----:B------:R-:W-:Y:S01]  /*3200*/  IMAD.U32 R3, RZ, RZ, UR45 ;  /* 0x0000002dff037e24 */ /* 0x000fe2000f8e00ff */
[----:B------:R-:W-:-:S03]  /*3210*/  MOV R2, UR4 ;  /* 0x0000000400027c02 */ /* 0x000fc60008000f00 */
[----:B------:R-:W-:Y:S01]  /*3220*/  VIADD R3, R3, 0x180 ;  /* 0x0000018003037836 */ /* 0x000fe20000000000 */
[----:B-1----:R-:W-:-:S04]  /*3230*/  SHF.L.U32 R5, R5, 0x1f, RZ ;  /* 0x0000001f05057819 */ /* 0x002fc800000006ff */
[----:B------:R-:W1:Y:S02]  /*3240*/  SYNCS.PHASECHK.TRANS64.TRYWAIT P0, [UR6+0x8], R5 ;  /* 0x00000805ff0075a7 */ /* 0x000e640008001106 */
[----:B-1----:R-:W-:Y:S05]  /*3250*/  @P0 BRA `(.L_x_65) ;  /* 0x0000000000080947 */ /* 0x002fea0003800000 */
[----:B------:R-:W1:Y:S02]  /*3260*/  SYNCS.PHASECHK.TRANS64.TRYWAIT P0, [UR6+0x8], R5 ;  /* 0x00000805ff0075a7 */ /* 0x000e640008001106 */
[----:B-1----:R-:W-:Y:S05]  /*3270*/  @!P0 BRA `(.L_x_66) ;  /* 0x0000006c00c08947 */ /* 0x002fea0003800000 */
.L_x_65:
[----:B-1----:R-:W-:Y:S01]  /*3280*/  HFMA2 R4, -RZ, RZ, 0, 5.9604644775390625e-08 ;  /* 0x00000001ff047431 */ /* 0x002fe200000001ff */
[----:B------:R-:W-:Y:S01]  /*3290*/  UPRMT UR7, UR4, 0x654, UR8 ;  /* 0x0000065404077896 */ /* 0x000fe20008000008 */
[----:B------:R-:W-:Y:S01]  /*32a0*/  IMAD.MOV.U32 R7, RZ, RZ, 0xffff ;  /* 0x0000ffffff077424 */ /* 0x000fe200078e00ff */
[----:B------:R-:W-:Y:S01]  /*32b0*/  PRMT R2, R2, 0x654, R3 ;  /* 0x0000065402027816 */ /* 0x000fe20000000003 */
[----:B------:R-:W-:Y:S02]  /*32c0*/  IMAD.MOV.U32 R5, RZ, RZ, 0x4 ;  /* 0x00000004ff057424 */ /* 0x000fe400078e00ff */
[----:B------:R-:W-:Y:S01]  /*32d0*/  IMAD.SHL.U32 R8, R9, 0x20, RZ ;  /* 0x0000002009087824 */ /* 0x000fe200078e00ff */
[----:B------:R-:W-:Y:S02]  /*32e0*/  MOV R3, UR7 ;  /* 0x0000000700037c02 */ /* 0x000fe40008000f00 */
[-C--:B------:R-:W-:Y:S01]  /*32f0*/  SHF.L.U32 R7, R7, R9.reuse, RZ ;  /* 0x0000000907077219 */ /* 0x080fe200000006ff */
[----:B------:R1:W-:Y:S01]  /*3300*/  SYNCS.ARRIVE.TRANS64.RED RZ, [UR7], R5 ;  /* 0x00000005ffff79a7 */ /* 0x0003e20008000407 */
[----:B------:R-:W-:Y:S01]  /*3310*/  SHF.L.U32 R6, R4, R9, RZ ;  /* 0x0000000904067219 */ /* 0x000fe200000006ff */
[----:B------:R1:W-:Y:S04]  /*3320*/  STS [UR45+0x180], R8 ;  /* 0x00018008ff007988 */ /* 0x0003e8000800082d */
[----:B------:R1:W-:Y:S04]  /*3330*/  STAS [R2.64], R9 ;  /* 0x0000000902007dbd */ /* 0x0003e8000c0008ff */
[----:B------:R1:W-:Y:S04]  /*3340*/  ATOMS.OR RZ, [UR6+0x14], R7 ;  /* 0x00001407ffff798c */ /* 0x0003e8000b000006 */
[----:B------:R1:W-:Y:S04]  /*3350*/  ATOMS.OR RZ, [UR6+0x18], R6 ;  /* 0x00001806ffff798c */ /* 0x0003e8000b000006 */
[----:B------:R1:W-:Y:S02]  /*3360*/  ATOMS.XOR RZ, [UR6+0x10], R4 ;  /* 0x00001004ffff798c */ /* 0x0003e4000b800006 */
.L_x_62:
[----:B------:R-:W-:Y:S05]  /*3370*/  BSYNC B0 ;  /* 0x0000000000007941 */ /* 0x000fea0003800000 */
.L_x_61:
[----:B------:R-:W-:Y:S05]  /*3380*/  BRA.U UP0, `(.L_x_67) ;  /* 0x00000001006c7547 */ /* 0x000fea000b800000 */
[----:B------:R-:W-:-:S03]  /*3390*/  UMOV UR7, 0xffffffff ;  /* 0xffffffff00077882 */ /* 0x000fc60000000000 */
[----:B------:R-:W-:Y:S05]  /*33a0*/  BRA.DIV UR7, `(.L_x_68) ;  /* 0x0000006e078c7947 */ /* 0x000fea000b800000 */
[----:B------:R-:W-:-:S13]  /*33b0*/  ELECT P6, URZ, PT ;  /* 0x0000000000ff782f */ /* 0x000fda00038c0000 */
.L_x_179:
[----:B------:R-:W-:Y:S05]  /*33c0*/  @!P6 BRA `(.L_x_67) ;  /* 0x00000000005ce947 */ /* 0x000fea0003800000 */
[----:B-1----:R-:W1:Y:S02]  /*33d0*/  LDS R3, [UR6+0x10] ;  /* 0x00001006ff037984 */ /* 0x002e640008000800 */
[----:B-1----:R-:W-:-:S04]  /*33e0*/  SHF.L.U32 R3, R3, 0x1f, RZ ;  /* 0x0000001f03037819 */ /* 0x002fc800000006ff */
[----:B------:R-:W1:Y:S02]  /*33f0*/  SYNCS.PHASECHK.TRANS64.TRYWAIT P0, [UR6+0x8], R3 ;  /* 0x00000803ff0075a7 */ /* 0x000e640008001106 */
[----:B-1----:R-:W-:Y:S05]  /*3400*/  @P0 BRA `(.L_x_69) ;  /* 0x0000000000080947 */ /* 0x002fea0003800000 */
[----:B------:R-:W1:Y:S02]  /*3410*/  SYNCS.PHASECHK.TRANS64.TRYWAIT P0, [UR6+0x8], R3 ;  /* 0x00000803ff0075a7 */ /* 0x000e640008001106 */
[----:B-1----:R-:W-:Y:S05]  /*3420*/  @!P0 BRA `(.L_x_70) ;  /* 0x0000006c008c8947 */ /* 0x002fea0003800000 */
.L_x_69:
[----:B------:R-:W2:Y:S01]  /*3430*/  LDS R5, [UR45+0x180] ;  /* 0x0001802dff057984 */ /* 0x000ea20008000800 */
[----:B-1----:R-:W-:Y:S02]  /*3440*/  HFMA2 R2, -RZ, RZ, 0, 5.9604644775390625e-08 ;  /* 0x00000001ff027431 */ /* 0x002fe400000001ff */
[----:B------:R-:W-:Y:S01]  /*3450*/  IMAD.MOV.U32 R3, RZ, RZ, 0xffff ;  /* 0x0000ffffff037424 */ /* 0x000fe200078e00ff */
[----:B------:R-:W-:Y:S01]  /*3460*/  UPRMT UR7, UR4, 0x654, UR8 ;  /* 0x0000065404077896 */ /* 0x000fe20008000008 */
[----:B--2---:R-:W-:-:S03]  /*3470*/  IMAD.SHL.U32 R4, R5, 0x20, RZ ;  /* 0x0000002005047824 */ /* 0x004fc600078e00ff */
[-C--:B------:R-:W-:Y:S02]  /*3480*/  SHF.L.U32 R3, R3, R5.reuse, RZ ;  /* 0x0000000503037219 */ /* 0x080fe400000006ff */
[----:B------:R-:W-:Y:S01]  /*3490*/  SHF.L.U32 R5, R2, R5, RZ ;  /* 0x0000000502057219 */ /* 0x000fe200000006ff */
[----:B------:R2:W-:Y:S04]  /*34a0*/  STS [UR45+0x180], R4 ;  /* 0x00018004ff007988 */ /* 0x0005e8000800082d */
[----:B------:R2:W-:Y:S04]  /*34b0*/  ATOMS.OR RZ, [UR6+0x14], R3 ;  /* 0x00001403ffff798c */ /* 0x0005e8000b000006 */
[----:B------:R2:W-:Y:S01]  /*34c0*/  ATOMS.OR RZ, [UR6+0x18], R5 ;  /* 0x00001805ffff798c */ /* 0x0005e2000b000006 */
[----:B------:R-:W-:Y:S03]  /*34d0*/  SYNCS.ARRIVE.TRANS64.RED.A1T0 RZ, [UR7], RZ ;  /* 0x000000ffffff79a7 */ /* 0x000fe60008100407 */
[----:B------:R2:W-:Y:S01]  /*34e0*/  ATOMS.XOR RZ, [UR6+0x10], R2 ;  /* 0x00001002ffff798c */ /* 0x0005e2000b800006 */
[----:B------:R-:W-:Y:S05]  /*34f0*/  BRA `(.L_x_67) ;  /* 0x0000000000107947 */ /* 0x000fea0003800000 */
.L_x_60:
[----:B------:R-:W-:-:S05]  /*3500*/  MOV R2, 0xffffffff ;  /* 0xffffffff00027802 */ /* 0x000fca0000000f00 */
[----:B------:R1:W-:Y:S02]  /*3510*/  STS [UR45+0x180], R2 ;  /* 0x00018002ff007988 */ /* 0x0003e4000800082d */
[----:B-1----:R-:W-:Y:S02]  /*3520*/  MOV R2, 0x3540 ;  /* 0x0000354000027802 */ /* 0x002fe40000000f00 */
[----:B-----5:R-:W-:Y:S05]  /*3530*/  CALL.REL.NOINC `($__internal_1_$__cuda_sm10x_tcgen05_guardrail_trap_phase_invalid_during_alloc) ;  /* 0x0000007400607944 */ /* 0x020fea0003c00000 */
.L_x_67:
[----:B------:R-:W-:Y:S05]  /*3540*/  WARPSYNC.ALL ;  /* 0x0000000000007948 */ /* 0x000fea0003800000 */
[----:B------:R-:W3:Y:S01]  /*3550*/  S2UR UR7, SR_CgaCtaId ;  /* 0x00000000000779c3 */ /* 0x000ee20000008800 */
[----:B------:R-:W-:Y:S01]  /*3560*/  UMOV UR6, 0x400 ;  /* 0x0000040000067882 */ /* 0x000fe20000000000 */
[----:B------:R-:W-:-:S06]  /*3570*/  NOP ;  /* 0x0000000000007918 */ /* 0x000fcc0000000000 */
[----:B------:R-:W-:Y:S06]  /*3580*/  BAR.ARV 0x6, 0xa0 ;  /* 0x0182800000007b1d */ /* 0x000fec0000002000 */
[----:B------:R-:W4:Y:S01]  /*3590*/  LDCU UR8, c[0x0][0x38c] ;  /* 0x00007180ff0877ac */ /* 0x000f220008000800 */
[----:B------:R-:W-:Y:S01]  /*35a0*/  LOP3.LUT R10, R10, 0xffff, RZ, 0xc0, !PT ;  /* 0x0000ffff0a0a7812 */ /* 0x000fe200078ec0ff */
[----:B-1----:R-:W-:Y:S01]  /*35b0*/  IMAD.MOV.U32 R9, RZ, RZ, 0x1 ;  /* 0x00000001ff097424 */ /* 0x002fe200078e00ff */
[----:B------:R-:W-:Y:S01]  /*35c0*/  LOP3.LUT R0, R0, 0xffff, RZ, 0xc0, !PT ;  /* 0x0000ffff00007812 */ /* 0x000fe200078ec0ff */
[----:B------:R-:W-:Y:S01]  /*35d0*/  IMAD.MOV.U32 R8, RZ, RZ, RZ ;  /* 0x000000ffff087224 */ /* 0x000fe200078e00ff */
[----:B------:R-:W-:Y:S01]  /*35e0*/  R2UR UR12, R10 ;  /* 0x000000000a0c72ca */ /* 0x000fe200000e0000 */
[----:B------:R-:W-:Y:S01]  /*35f0*/  UMOV UR19, URZ ;  /* 0x000000ff00137c82 */ /* 0x000fe20008000000 */
[----:B------:R-:W-:Y:S01]  /*3600*/  R2UR UR11, R0 ;  /* 0x00000000000b72ca */ /* 0x000fe200000e0000 */
[----:B------:R-:W-:Y:S01]  /*3610*/  UMOV UR18, URZ ;  /* 0x000000ff00127c82 */ /* 0x000fe20008000000 */
[----:B------:R-:W-:Y:S01]  /*3620*/  UMOV UR17, URZ ;  /* 0x000000ff00117c82 */ /* 0x000fe20008000000 */
[----:B---3--:R-:W-:-:S02]  /*3630*/  ULEA UR7, UR7, UR6, 0x18 ;  /* 0x0000000607077291 */ /* 0x008fc4000f8ec0ff */
[----:B------:R-:W-:Y:S02]  /*3640*/  UISETP.NE.AND UP2, UPT, UR5, URZ, UPT ;  /* 0x000000ff0500728c */ /* 0x000fe4000bf45270 */
[----:B------:R-:W-:Y:S02]  /*3650*/  UIADD3 UR13, UPT, UPT, UR7, 0x8400, URZ ;  /* 0x00008400070d7890 */ /* 0x000fe4000fffe0ff */
[----:B------:R-:W-:Y:S02]  /*3660*/  UIADD3 UR14, UPT, UPT, UR7, 0x18400, URZ ;  /* 0x00018400070e7890 */ /* 0x000fe4000fffe0ff */
[----:B----4-:R-:W-:Y:S01]  /*3670*/  UIADD3 UR8, UPT, UPT, UR8, 0x3f, URZ ;  /* 0x0000003f08087890 */ /* 0x010fe2000fffe0ff */
[----:B--2---:R-:W1:Y:S01]  /*3680*/  LDS R2, [UR7+0x180] ;  /* 0x00018007ff027984 */ /* 0x004e620008000800 */
[----:B------:R-:W-:Y:S02]  /*3690*/  USHF.R.U32.HI UR13, URZ, 0x4, UR13 ;  /* 0x00000004ff0d7899 */ /* 0x000fe4000801160d */
[----:B------:R-:W-:-:S02]  /*36a0*/  USHF.R.S32.HI UR6, URZ, 0x1f, UR8 ;  /* 0x0000001fff067899 */ /* 0x000fc40008011408 */
[----:B------:R-:W-:Y:S02]  /*36b0*/  USHF.R.U32.HI UR14, URZ, 0x4, UR14 ;  /* 0x00000004ff0e7899 */ /* 0x000fe4000801160e */
[----:B------:R-:W-:Y:S02]  /*36c0*/  ULEA.HI UR6, UR6, UR8, URZ, 0x6 ;  /* 0x0000000806067291 */ /* 0x000fe4000f8f30ff */
[----:B------:R-:W-:Y:S02]  /*36d0*/  ULOP3.LUT UR13, UR13, 0x3fff, URZ, 0xc0, !UPT ;  /* 0x00003fff0d0d7892 */ /* 0x000fe4000f8ec0ff */
[----:B------:R-:W-:Y:S02]  /*36e0*/  USHF.R.S32.HI UR6, URZ, 0x6, UR6 ;  /* 0x00000006ff067899 */ /* 0x000fe40008011406 */
[----:B------:R-:W-:Y:S02]  /*36f0*/  ULOP3.LUT UR14, UR14, 0x3fff, URZ, 0xc0, !UPT ;  /* 0x00003fff0e0e7892 */ /* 0x000fe4000f8ec0ff */
[----:B------:R-:W-:Y:S01]  /*3700*/  UISETP.LT.AND UP0, UPT, UR6, 0x1, UPT ;  /* 0x000000010600788c */ /* 0x000fe2000bf01270 */
[----:B------:R-:W-:Y:S01]  /*3710*/  UMOV UR28, 0x0 ;  /* 0x00000000001c7882 */ /* 0x000fe20000000000 */
[----:B------:R-:W-:Y:S01]  /*3720*/  UMOV UR29, 0x8400010 ;  /* 0x08400010001d7882 */ /* 0x000fe20000000000 */
[----:B------:R-:W-:-:S02]  /*3730*/  ULOP3.LUT UR13, UR13, 0x10000, URZ, 0xfc, !UPT ;  /* 0x000100000d0d7892 */ /* 0x000fc4000f8efcff */
[----:B------:R-:W-:Y:S02]  /*3740*/  ULOP3.LUT UR14, UR14, 0x10000, URZ, 0xfc, !UPT ;  /* 0x000100000e0e7892 */ /* 0x000fe4000f8efcff */
[----:B------:R-:W-:Y:S01]  /*3750*/  USEL UR20, UR6, 0x1, !UP0 ;  /* 0x0000000106147887 */ /* 0x000fe2000c000000 */
[----:B------:R-:W-:Y:S01]  /*3760*/  UMOV UR26, 0x0 ;  /* 0x00000000001a7882 */ /* 0x000fe20000000000 */
[----:B------:R-:W-:Y:S01]  /*3770*/  UMOV UR27, 0x8400010 ;  /* 0x08400010001b7882 */ /* 0x000fe20000000000 */
[----:B------:R-:W-:Y:S01]  /*3780*/  UMOV UR24, 0x0 ;  /* 0x0000000000187882 */ /* 0x000fe20000000000 */
[----:B------:R-:W-:Y:S01]  /*3790*/  UMOV UR25, 0x8400010 ;  /* 0x0840001000197882 */ /* 0x000fe20000000000 */
[----:B------:R-:W-:Y:S01]  /*37a0*/  UMOV UR22, 0x0 ;  /* 0x0000000000167882 */ /* 0x000fe20000000000 */
[----:B------:R-:W-:Y:S01]  /*37b0*/  UMOV UR23, 0x8400010 ;  /* 0x0840001000177882 */ /* 0x000fe20000000000 */
[----:B-1----:R-:W-:Y:S02]  /*37c0*/  R2UR UR21, R2 ;  /* 0x00000000021572ca */ /* 0x002fe400000e0000 */
[----:B------:R-:W-:-:S13]  /*37d0*/  CS2R R2, SRZ ;  /* 0x0000000000027805 */ /* 0x000fda000001ff00 */
.L_x_78:
[C---:B------:R-:W-:Y:S02]  /*37e0*/  LEA R0, R8.reuse, UR7, 0x3 ;  /* 0x0000000708007c11 */ /* 0x040fe4000f8e18ff */
[----:B------:R-:W-:Y:S02]  /*37f0*/  SHF.L.U32 R4, R3, 0x1f, RZ ;  /* 0x0000001f03047819 */ /* 0x000fe400000006ff */
[----:B------:R-:W-:Y:S02]  /*3800*/  LEA R5, R8, UR7, 0x4 ;  /* 0x0000000708057c11 */ /* 0x000fe4000f8e20ff */
[----:B------:R-:W1:Y:S02]  /*3810*/  SYNCS.PHASECHK.TRANS64.TRYWAIT P0, [R0+URZ+0xd0], R4 ;  /* 0x0000d004000075a7 */ /* 0x000e6400080011ff */
[----:B-1-34-:R-:W-:Y:S05]  /*3820*/  @!P0 BRA `(.L_x_71) ;  /* 0x0000006800a48947 */ /* 0x01afea0003800000 */
.L_x_180:
[----:B-1----:R-:W1:Y:S01]  /*3830*/  LDS.128 R4, [R5+0x160] ;  /* 0x0001600005047984 */ /* 0x002e620000000c00 */
[----:B------:R-:W-:Y:S02]  /*3840*/  VIADD R0, R0, 0xe0 ;  /* 0x000000e000007836 */ /* 0x000fe40000000000 */
[----:B------:R-:W-:Y:S01]  /*3850*/  VIADD R8, R8, 0x1 ;  /* 0x0000000108087836 */ /* 0x000fe20000000000 */
[----:B------:R-:W-:Y:S01]  /*3860*/  @!PT LDS RZ, [RZ] ;  /* 0x00000000fffff984 */ /* 0x000fe20000000800 */
[----:B------:R-:W-:Y:S01]  /*3870*/  @!PT LDS RZ, [RZ] ;  /* 0x00000000fffff984 */ /* 0x000fe20000000800 */
[----:B------:R-:W-:Y:S01]  /*3880*/  @!PT LDS RZ, [RZ] ;  /* 0x00000000fffff984 */ /* 0x000fe20000000800 */
[----:B------:R-:W-:Y:S01]  /*3890*/  @!PT LDS RZ, [RZ] ;  /* 0x00000000fffff984 */ /* 0x000fe20000000800 */
[----:B------:R2:W-:Y:S06]  /*38a0*/  MEMBAR.ALL.CTA ;  /* 0x0000000000007992 */ /* 0x0005ec0000008000 */
[----:B--2---:R-:W2:Y:S01]  /*38b0*/  FENCE.VIEW.ASYNC.S ;  /* 0x00000000000073c6 */ /* 0x004ea20000000000 */
[----:B------:R-:W-:-:S04]  /*38c0*/  PRMT R0, RZ, 0x654, R0 ;  /* 0x00000654ff007816 */ /* 0x000fc80000000000 */
[----:B--2---:R2:W-:Y:S01]  /*38d0*/  SYNCS.ARRIVE.TRANS64.RED.A1T0 RZ, [R0+URZ], RZ ;  /* 0x000000ff00ff79a7 */ /* 0x0045e200081004ff */
[----:B-1----:R-:W-:Y:S01]  /*38e0*/  LOP3.LUT P1, RZ, R6, 0x1, RZ, 0xc0, !PT ;  /* 0x0000000106ff7812 */ /* 0x002fe2000782c0ff */
[----:B--2---:R-:W-:-:S12]  /*38f0*/  BRA.U UP2, `(.L_x_72) ;  /* 0x0000000502087547 */ /* 0x004fd8000b800000 */
[----:B------:R-:W1:Y:S01]  /*3900*/  LDCU UR8, c[0x0][0x38c] ;  /* 0x00007180ff0877ac */ /* 0x000e620008000800 */
[----:B------:R-:W-:Y:S02]  /*3910*/  PLOP3.LUT P2, PT, PT, PT, PT, 0x80, 0x8 ;  /* 0x000000000008781c */ /* 0x000fe40003f4f070 */
[----:B------:R-:W-:Y:S01]  /*3920*/  SHF.L.U32 R4, R9, 0x1f, RZ ;  /* 0x0000001f09047819 */ /* 0x000fe200000006ff */
[----:B------:R-:W-:Y:S02]  /*3930*/  ULEA UR9, UR19, UR7, 0x3 ;  /* 0x0000000713097291 */ /* 0x000fe4000f8e18ff */
[----:B------:R-:W-:Y:S02]  /*3940*/  ULEA UR10, UR19, UR21, 0x7 ;  /* 0x00000015130a7291 */ /* 0x000fe4000f8e38ff */
[----:B-1----:R-:W-:-:S06]  /*3950*/  UISETP.GE.AND UP0, UPT, UR8, 0x1, UPT ;  /* 0x000000010800788c */ /* 0x002fcc000bf06270 */
[----:B------:R-:W-:-:S05]  /*3960*/  PLOP3.LUT P0, PT, PT, PT, UP0, 0x80, 0x8 ;  /* 0x000000000008781c */ /* 0x000fca0003f0f008 */
[----:B------:R-:W-:-:S08]  /*3970*/  @UP0 ULEA UR8, UR18, UR7, 0x3 ;  /* 0x0000000712080291 */ /* 0x000fd0000f8e18ff */
[----:B------:R-:W-:-:S04]  /*3980*/  @P0 SHF.L.U32 R0, R2, 0x1f, RZ ;  /* 0x0000001f02000819 */ /* 0x000fc800000006ff */
[----:B------:R1:W2:Y:S01]  /*3990*/  @P0 SYNCS.PHASECHK.TRANS64.TRYWAIT P2, [UR8], R0 ;  /* 0x00000000ff0005a7 */ /* 0x0002a20008041108 */
[----:B------:R-:W3:Y:S02]  /*39a0*/  SYNCS.PHASECHK.TRANS64.TRYWAIT P0, [UR9+0x110], R4 ;  /* 0x00011004ff0075a7 */ /* 0x000ee40008001109 */
[----:B-123--:R-:W-:Y:S05]  /*39b0*/  @!P0 BRA `(.L_x_73) ;  /* 0x0000006800548947 */ /* 0x00efea0003800000 */
.L_x_182:
[----:B------:R-:W-:Y:S01]  /*39c0*/  UMOV UR16, UR17 ;  /* 0x0000001100107c82 */ /* 0x000fe20008000000 */
[----:B------:R-:W-:Y:S05]  /*39d0*/  BRA.U !UP0, `(.L_x_74) ;  /* 0x0000000108c07547 */ /* 0x000fea000b800000 */
[----:B------:R-:W-:Y:S02]  /*39e0*/  UIADD3 UR16, UPT, UPT, UR20, UR17, URZ ;  /* 0x0000001114107290 */ /* 0x000fe4000fffe0ff */
[----:B------:R-:W-:Y:S01]  /*39f0*/  UPLOP3.LUT UP3, UPT, UPT, UPT, UPT, 0x40, 0x4 ;  /* 0x000000000004789c */ /* 0x000fe20003f6e870 */
[----:B------:R-:W-:Y:S01]  /*3a00*/  UMOV UR15, UR6 ;  /* 0x00000006000f7c82 */ /* 0x000fe20008000000 */
[----:B------:R-:W-:-:S09]  /*3a10*/  UMOV UR46, UR18 ;  /* 0x00000012002e7c82 */ /* 0x000fd20008000000 */
.L_x_77:
[----:B--2---:R-:W-:Y:S01]  /*3a20*/  ULEA UR8, UR46, UR7, 0x3 ;  /* 0x000000072e087291 */ /* 0x004fe2000f8e18ff */
[----:B---3--:R-:W-:Y:S11]  /*3a30*/  @P2 BRA `(.L_x_75) ;  /* 0x00000000000c2947 */ /* 0x008ff60003800000 */
[----:B-1----:R-:W-:Y:S04]  /*3a40*/  SHF.L.U32 R4, R2, 0x1f, RZ ;  /* 0x0000001f02047819 */ /* 0x002fe800000006ff */
[----:B------:R-:W1:Y:S02]  /*3a50*/  SYNCS.PHASECHK.TRANS64.TRYWAIT P0, [UR8], R4 ;  /* 0x00000004ff0075a7 */ /* 0x000e640008001108 */
[----:B-1----:R-:W-:Y:S05]  /*3a60*/  @!P0 BRA `(.L_x_76) ;  /* 0x0000006800408947 */ /* 0x002fea0003800000 */
.L_x_75:
[----:B------:R-:W-:Y:S01]  /*3a70*/  UISETP.NE.AND UP0, UPT, UR15, 0x1, UPT ;  /* 0x000000010f00788c */ /* 0x000fe2000bf05270 */
[----:B------:R-:W-:Y:S01]  /*3a80*/  PLOP3.LUT P2, PT, PT, PT, PT, 0x80, 0x8 ;  /* 0x000000000008781c */ /* 0x000fe20003f4f070 */
[----:B------:R-:W-:Y:S02]  /*3a90*/  UIADD3 UR18, UPT, UPT, UR46, 0x1, URZ ;  /* 0x000000012e127890 */ /* 0x000fe4000fffe0ff */
[----:B------:R-:W-:Y:S02]  /*3aa0*/  ULEA UR32, UR46, UR14, 0xa ;  /* 0x0000000e2e207291 */ /* 0x000fe4000f8e50ff */
[----:B------:R-:W-:Y:S01]  /*3ab0*/  UISETP.NE.AND UP1, UPT, UR18, 0x8, UPT ;  /* 0x000000081200788c */ /* 0x000fe2000bf25270 */
[----:B------:R-:W-:Y:S01]  /*3ac0*/  PLOP3.LUT P0, PT, PT, PT, UP0, 0x80, 0x8 ;  /* 0x000000000008781c */ /* 0x000fe20003f0f008 */
[----:B------:R-:W-:Y:S02]  /*3ad0*/  UIADD3 UR44, UPT, UPT, UR32, 0x2, URZ ;  /* 0x00000002202c7890 */ /* 0x000fe4000fffe0ff */
[----:B------:R-:W-:Y:S02]  /*3ae0*/  USEL UR31, URZ, 0x1, UP1 ;  /* 0x00000001ff1f7887 */ /* 0x000fe40008800000 */
[----:B------:R-:W-:Y:S02]  /*3af0*/  USEL UR18, UR18, URZ, UP1 ;  /* 0x000000ff12127287 */ /* 0x000fe40008800000 */
[----:B------:R-:W-:Y:S02]  /*3b00*/  UIADD3 UR40, UPT, UPT, UR32, 0x4, URZ ;  /* 0x0000000420287890 */ /* 0x000fe4000fffe0ff */
[----:B------:R-:W-:Y:S01]  /*3b10*/  @UP0 ULEA UR30, UR18, UR7, 0x3 ;  /* 0x00000007121e0291 */ /* 0x000fe2000f8e18ff */
[----:B------:R-:W-:Y:S01]  /*3b20*/  LOP3.LUT R2, R2, UR31, RZ, 0x3c, !PT ;  /* 0x0000001f02027c12 */ /* 0x000fe2000f8e3cff */
[----:B------:R-:W-:Y:S02]  /*3b30*/  UIADD3 UR36, UPT, UPT, UR32, 0x6, URZ ;  /* 0x0000000620247890 */ /* 0x000fe4000fffe0ff */
[----:B------:R-:W-:Y:S01]  /*3b40*/  UIADD3 UR8, UPT, UPT, UR8, 0x40, URZ ;  /* 0x0000004008087890 */ /* 0x000fe2000fffe0ff */
[----:B-1----:R-:W-:Y:S01]  /*3b50*/  @P0 SHF.L.U32 R0, R2, 0x1f, RZ ;  /* 0x0000001f02000819 */ /* 0x002fe200000006ff */
[----:B------:R-:W-:Y:S02]  /*3b60*/  UIADD3 UR17, UPT, UPT, UR17, 0x1, URZ ;  /* 0x0000000111117890 */ /* 0x000fe4000fffe0ff */
[----:B------:R-:W-:Y:S01]  /*3b70*/  UIADD3 UR15, UPT, UPT, UR15, -0x1, URZ ;  /* 0xffffffff0f0f7890 */ /* 0x000fe2000fffe0ff */
[----:B------:R2:W3:Y:S01]  /*3b80*/  @P0 SYNCS.PHASECHK.TRANS64.TRYWAIT P2, [UR30], R0 ;  /* 0x00000000ff0005a7 */ /* 0x0004e2000804111e */
[----:B------:R-:W-:Y:S02]  /*3b90*/  ULEA UR30, UR46, UR13, 0x9 ;  /* 0x0000000d2e1e7291 */ /* 0x000fe4000f8e48ff */
[----:B------:R-:W-:Y:S02]  /*3ba0*/  UISETP.NE.AND UP0, UPT, UR17, UR16, UPT ;  /* 0x000000101100728c */ /* 0x000fe4000bf05270 */
[----:B------:R-:W-:Y:S02]  /*3bb0*/  UIADD3 UR42, UPT, UPT, UR30, 0x2, URZ ;  /* 0x000000021e2a7890 */ /* 0x000fe4000fffe0ff */
[----:B------:R-:W-:Y:S02]  /*3bc0*/  UIADD3 UR38, UPT, UPT, UR30, 0x4, URZ ;  /* 0x000000041e267890 */ /* 0x000fe4000fffe0ff */
[----:B------:R-:W-:Y:S01]  /*3bd0*/  UIADD3 UR34, UPT, UPT, UR30, 0x6, URZ ;  /* 0x000000061e227890 */ /* 0x000fe2000fffe0ff */
[----:B------:R-:W-:Y:S01]  /*3be0*/  UMOV UR33, 0x40004040 ;  /* 0x4000404000217882 */ /* 0x000fe20000000000 */
[----:B------:R-:W-:Y:S01]  /*3bf0*/  UMOV UR31, 0x40004040 ;  /* 0x40004040001f7882 */ /* 0x000fe20000000000 */
[----:B------:R-:W-:Y:S01]  /*3c00*/  UMOV UR45, 0x40004040 ;  /* 0x40004040002d7882 */ /* 0x000fe20000000000 */
[----:B------:R2:W-:Y:S01]  /*3c10*/  UTCHMMA.2CTA gdesc[UR30], gdesc[UR32], tmem[UR10], tmem[UR28], idesc[UR29], UP3 ;  /* 0x00ff1c201e0075ea */ /* 0x0005e20009a0000a */
[----:B------:R-:W-:Y:S01]  /*3c20*/  UPLOP3.LUT UP3, UPT, UPT, UPT, UPT, 0x80, 0x8 ;  /* 0x000000000008789c */ /* 0x000fe20003f6f070 */
[----:B------:R-:W-:Y:S01]  /*3c30*/  UMOV UR43, 0x40004040 ;  /* 0x40004040002b7882 */ /* 0x000fe20000000000 */
[----:B------:R-:W-:Y:S01]  /*3c40*/  UMOV UR41, 0x40004040 ;  /* 0x4000404000297882 */ /* 0x000fe20000000000 */
[----:B------:R2:W-:Y:S01]  /*3c50*/  UTCHMMA.2CTA gdesc[UR42], gdesc[UR44], tmem[UR10], tmem[UR26], idesc[UR27], UPT ;  /* 0x00ff1a2c2a0075ea */ /* 0x0005e2000ba0000a */
[----:B------:R-:W-:Y:S01]  /*3c60*/  UMOV UR39, 0x40004040 ;  /* 0x4000404000277882 */ /* 0x000fe20000000000 */
[----:B------:R-:W-:Y:S01]  /*3c70*/  UMOV UR37, 0x40004040 ;  /* 0x4000404000257882 */ /* 0x000fe20000000000 */
[----:B------:R-:W-:Y:S01]  /*3c80*/  UMOV UR35, 0x40004040 ;  /* 0x4000404000237882 */ /* 0x000fe20000000000 */
[----:B------:R2:W-:Y:S01]  /*3c90*/  UTCHMMA.2CTA gdesc[UR38], gdesc[UR40], tmem[UR10], tmem[UR24], idesc[UR25], UPT ;  /* 0x00ff1828260075ea */ /* 0x0005e2000ba0000a */
[----:B------:R2:W-:Y:S01]  /*3ca0*/  UTCHMMA.2CTA gdesc[UR34], gdesc[UR36], tmem[UR10], tmem[UR22], idesc[UR23], UPT ;  /* 0x00ff1624220075ea */ /* 0x0005e2000ba0000a */
[----:B------:R2:W-:Y:S01]  /*3cb0*/  UTCBAR.2CTA.MULTICAST [UR8], URZ, UR12 ;  /* 0x000000ff080073e9 */ /* 0x0005e2000820080c */
[----:B------:R-:W-:Y:S01]  /*3cc0*/  UMOV UR46, UR18 ;  /* 0x00000012002e7c82 */ /* 0x000fe20008000000 */
[----:B------:R-:W-:Y:S05]  /*3cd0*/  BRA.U UP0, `(.L_x_77) ;  /* 0xfffffffd00507547 */ /* 0x000fea000b83ffff */
.L_x_74:
[----:B------:R-:W-:Y:S01]  /*3ce0*/  UIADD3 UR9, UPT, UPT, UR9, 0xf0, URZ ;  /* 0x000000f009097890 */ /* 0x000fe2000fffe0ff */
[----:B------:R-:W-:-:S08]  /*3cf0*/  UMOV UR17, UR16 ;  /* 0x0000001000117c82 */ /* 0x000fd00008000000 */
[----:B------:R4:W-:Y:S01]  /*3d00*/  UTCBAR.2CTA.MULTICAST [UR9], URZ, UR11 ;  /* 0x000000ff090073e9 */ /* 0x0009e2000820080b */
[----:B------:R-:W-:Y:S02]  /*3d10*/  NOP ;  /* 0x0000000000007918 */ /* 0x000fe40000000000 */
.L_x_72:
[----:B------:R-:W-:Y:S01]  /*3d20*/  UIADD3 UR19, UPT, UPT, UR19, 0x1, URZ ;  /* 0x0000000113137890 */ /* 0x000fe2000fffe0ff */
[----:B------:R-:W-:-:S03]  /*3d30*/  ISETP.NE.AND P0, PT, R8, 0x2, PT ;  /* 0x000000020800780c */ /* 0x000fc60003f05270 */
[----:B------:R-:W-:Y:S01]  /*3d40*/  UISETP.NE.AND UP0, UPT, UR19, 0x4, UPT ;  /* 0x000000041300788c */ /* 0x000fe2000bf05270 */
[----:B-12---:R-:W-:Y:S02]  /*3d50*/  SEL R0, RZ, 0x1, P0 ;  /* 0x00000001ff007807 */ /* 0x006fe40000000000 */
[----:B------:R-:W-:Y:S01]  /*3d60*/  SEL R8, R8, RZ, P0 ;  /* 0x000000ff08087207 */ /* 0x000fe20000000000 */
[----:B------:R-:W-:Y:S01]  /*3d70*/  USEL UR8, URZ, 0x1, UP0 ;  /* 0x00000001ff087887 */ /* 0x000fe20008000000 */
[----:B------:R-:W-:Y:S01]  /*3d80*/  LOP3.LUT R3, R3, R0, RZ, 0x3c, !PT ;  /* 0x0000000003037212 */ /* 0x000fe200078e3cff */
[----:B------:R-:W-:-:S04]  /*3d90*/  USEL UR19, UR19, URZ, UP0 ;  /* 0x000000ff13137287 */ /* 0x000fc80008000000 */
[----:B------:R-:W-:Y:S01]  /*3da0*/  LOP3.LUT R9, R9, UR8, RZ, 0x3c, !PT ;  /* 0x0000000809097c12 */ /* 0x000fe2000f8e3cff */
[----:B------:R-:W-:Y:S07]  /*3db0*/  @P1 BRA `(.L_x_78) ;  /* 0xfffffff800881947 */ /* 0x000fee000383ffff */
[----:B------:R-:W1:Y:S01]  /*3dc0*/  S2UR UR6, SR_CgaCtaId ;  /* 0x00000000000679c3 */ /* 0x000e620000008800 */
[----:B------:R-:W-:Y:S01]  /*3dd0*/  ELECT P0, URZ, PT ;  /* 0x0000000000ff782f */ /* 0x000fe20003800000 */
[----:B------:R-:W-:Y:S01]  /*3de0*/  HFMA2 R0, -RZ, RZ, 0, 5.9604644775390625e-08 ;  /* 0x00000001ff007431 */ /* 0x000fe200000001ff */
[----:B------:R-:W-:-:S05]  /*3df0*/  UMOV UR8, 0x40 ;  /* 0x0000004000087882 */ /* 0x000fca0000000000 */
[----:B------:R-:W-:Y:S01]  /*3e00*/  UVIRTCOUNT.DEALLOC.SMPOOL 0x80 ;  /* 0x000000800000784c */ /* 0x000fe20000000000 */
[----:B------:R-:W-:Y:S02]  /*3e10*/  UISETP.NE.AND UP0, UPT, UR5, URZ, UPT ;  /* 0x000000ff0500728c */ /* 0x000fe4000bf05270 */
[----:B-1----:R-:W-:-:S09]  /*3e20*/  ULEA UR6, UR6, UR8, 0x18 ;  /* 0x0000000806067291 */ /* 0x002fd2000f8ec0ff */
[----:B------:R1:W-:Y:S01]  /*3e30*/  @P0 STS.U8 [UR6+0x1c], R0 ;  /* 0x00001c00ff000988 */ /* 0x0003e20008000006 */
[----:B------:R-:W-:Y:S05]  /*3e40*/  BRA.U UP0, `(.L_x_79) ;  /* 0x0000000100a07547 */ /* 0x000fea000b800000 */
[----:B------:R-:W-:Y:S01]  /*3e50*/  UIADD3 UR5, UPT, UPT, UR7, 0x110, URZ ;  /* 0x0000011007057890 */ /* 0x000fe2000fffe0ff */
[----:B------:R-:W-:-:S03]  /*3e60*/  SHF.L.U32 R2, R9, 0x1f, RZ ;  /* 0x0000001f09027819 */ /* 0x000fc600000006ff */
[----:B------:R-:W-:-:S09]  /*3e70*/  ULEA UR8, UR19, UR5, 0x3 ;  /* 0x0000000513087291 */ /* 0x000fd2000f8e18ff */
[----:B------:R-:W2:Y:S02]  /*3e80*/  SYNCS.PHASECHK.TRANS64.TRYWAIT P0, [UR8], R2 ;  /* 0x00000002ff0075a7 */ /* 0x000ea40008001108 */
[----:B--2---:R-:W-:Y:S05]  /*3e90*/  @!P0 BRA `(.L_x_80) ;  /* 0x00000064004c8947 */ /* 0x004fea0003800000 */
.L_x_185:
[----:B----4-:R-:W-:-:S04]  /*3ea0*/  UIADD3 UR9, UPT, UPT, UR19, 0x1, URZ ;  /* 0x0000000113097890 */ /* 0x010fc8000fffe0ff */
        /* <DEDUP_REMOVED lines=8> */
.L_x_187:
        /* <DEDUP_REMOVED lines=9> */
.L_x_189:
[----:B------:R-:W-:-:S04]  /*3fc0*/  UIADD3 UR9, UPT, UPT, UR9, 0x1, URZ ;  /* 0x0000000109097890 */ /* 0x000fc8000fffe0ff */
[----:B------:R-:W-:-:S04]  /*3fd0*/  UISETP.NE.AND UP1, UPT, UR9, 0x4, UPT ;  /* 0x000000040900788c */ /* 0x000fc8000bf25270 */
[----:B------:R-:W-:Y:S02]  /*3fe0*/  USEL UR8, URZ, 0x1, UP1 ;  /* 0x00000001ff087887 */ /* 0x000fe40008800000 */
[----:B------:R-:W-:-:S04]  /*3ff0*/  USEL UR9, UR9, URZ, UP1 ;  /* 0x000000ff09097287 */ /* 0x000fc80008800000 */
[----:B------:R-:W-:Y:S01]  /*4000*/  ULEA UR9, UR9, UR5, 0x3 ;  /* 0x0000000509097291 */ /* 0x000fe2000f8e18ff */
[----:B------:R-:W-:-:S04]  /*4010*/  LOP3.LUT R2, R2, UR8, RZ, 0x3c, !PT ;  /* 0x0000000802027c12 */ /* 0x000fc8000f8e3cff */
[----:B------:R-:W-:Y:S01]  /*4020*/  SHF.L.U32 R2, R2, 0x1f, RZ ;  /* 0x0000001f02027819 */ /* 0x000fe200000006ff */
[----:B-1----:R-:W-:-:S04]  /*4030*/  IMAD.U32 R0, RZ, RZ, UR9 ;  /* 0x00000009ff007e24 */ /* 0x002fc8000f8e00ff */
[----:B------:R1:W2:Y:S03]  /*4040*/  SYNCS.PHASECHK.TRANS64.TRYWAIT P0, [R0+URZ], R2 ;  /* 0x00000002000075a7 */ /* 0x0002a600080011ff */
[----:B--2---:R-:W-:Y:S05]  /*4050*/  @!P0 NANOSLEEP.SYNCS 0x989680 ;  /* 0x009896800000895d */ /* 0x004fea0003900000 */
[----:B------:R-:W2:Y:S02]  /*4060*/  @!P0 SYNCS.PHASECHK.TRANS64 P0, [R0+URZ], R2 ;  /* 0x00000002000085a7 */ /* 0x000ea400080010ff */
[----:B--2---:R-:W-:Y:S05]  /*4070*/  @P0 BRA `(.L_x_83) ;  /* 0x0000000000200947 */ /* 0x004fea0003800000 */
.L_x_84:
[----:B--2---:R2:W4:Y:S02]  /*4080*/  SYNCS.PHASECHK.TRANS64.TRYWAIT P0, [R0+URZ], R2 ;  /* 0x00000002000075a7 */ /* 0x00452400080011ff */
[----:B----4-:R-:W-:Y:S05]  /*4090*/  @!P0 NANOSLEEP.SYNCS 0x989680 ;  /* 0x009896800000895d */ /* 0x010fea0003900000 */
[----:B------:R-:W4:Y:S02]  /*40a0*/  @!P0 SYNCS.PHASECHK.TRANS64 P0, [R0+URZ], R2 ;  /* 0x00000002000085a7 */ /* 0x000f2400080010ff */
[----:B----4-:R-:W-:Y:S05]  /*40b0*/  @!P0 BRA `(.L_x_84) ;  /* 0xfffffffc00f08947 */ /* 0x010fea000383ffff */
[----:B------:R-:W-:Y:S05]  /*40c0*/  BRA `(.L_x_83) ;  /* 0x00000000000c7947 */ /* 0x000fea0003800000 */
.L_x_79:
[----:B------:R-:W-:-:S04]  /*40d0*/  UIADD3 UR5, UPT, UPT, UR7, 0x150, URZ ;  /* 0x0000015007057890 */ /* 0x000fc8000fffe0ff */
[----:B------:R-:W-:-:S09]  /*40e0*/  UPRMT UR5, UR4, 0x654, UR5 ;  /* 0x0000065404057896 */ /* 0x000fd20008000005 */
[----:B------:R-:W-:Y:S03]  /*40f0*/  SYNCS.ARRIVE.TRANS64.RED.A1T0 RZ, [UR5], RZ ;  /* 0x000000ffffff79a7 */ /* 0x000fe60008100405 */
.L_x_83:
[----:B-12---:R-:W-:Y:S01]  /*4100*/  SHF.L.U32 R2, RZ, 0x1f, RZ ;  /* 0x0000001fff027819 */ /* 0x006fe200000006ff */
[----:B------:R-:W-:Y:S01]  /*4110*/  UIADD3 UR5, UPT, UPT, UR7, 0x150, URZ ;  /* 0x0000015007057890 */ /* 0x000fe2000fffe0ff */
[----:B------:R-:W-:Y:S02]  /*4120*/  PLOP3.LUT P0, PT, PT, PT, UP0, 0x80, 0x8 ;  /* 0x000000000008781c */ /* 0x000fe40003f0f008 */
[----:B------:R-:W1:Y:S02]  /*4130*/  SYNCS.PHASECHK.TRANS64.TRYWAIT P1, [UR7+0x150], R2 ;  /* 0x00015002ff0075a7 */ /* 0x000e640008021107 */
[----:B-1----:R-:W-:Y:S09]  /*4140*/  @!P1 BRA `(.L_x_85) ;  /* 0x0000006000e89947 */ /* 0x002ff20003800000 */
.L_x_191:
[----:B------:R-:W-:Y:S01]  /*4150*/  @!UP0 UPRMT UR5, UR4, 0x654, UR5 ;  /* 0x0000065404058896 */ /* 0x000fe20008000005 */
[----:B------:R-:W-:Y:S02]  /*4160*/  UMOV UR8, 0xffff ;  /* 0x0000ffff00087882 */ /* 0x000fe40000000000 */
[----:B------:R-:W-:-:S06]  /*4170*/  UMOV UR4, 0x1 ;  /* 0x0000000100047882 */ /* 0x000fcc0000000000 */
[----:B------:R-:W-:Y:S01]  /*4180*/  @!P0 SYNCS.ARRIVE.TRANS64.RED.A1T0 RZ, [UR5], RZ ;  /* 0x000000ffffff89a7 */ /* 0x000fe20008100405 */
[----:B------:R-:W-:Y:S01]  /*4190*/  NOP ;  /* 0x0000000000007918 */ /* 0x000fe20000000000 */
[----:B-1----:R-:W1:Y:S01]  /*41a0*/  LDS R0, [UR6+0x14] ;  /* 0x00001406ff007984 */ /* 0x002e620008000800 */
[----:B------:R-:W-:-:S04]  /*41b0*/  ULOP3.LUT UR5, UR21, 0xffff, URZ, 0xc0, !UPT ;  /* 0x0000ffff15057892 */ /* 0x000fc8000f8ec0ff */
[----:B------:R-:W-:-:S04]  /*41c0*/  USHF.R.U32.HI UR5, URZ, 0x5, UR5 ;  /* 0x00000005ff057899 */ /* 0x000fc80008011605 */
[----:B------:R-:W-:Y:S02]  /*41d0*/  USHF.L.U32 UR8, UR8, UR5, URZ ;  /* 0x0000000508087299 */ /* 0x000fe400080006ff */
[----:B------:R-:W-:-:S04]  /*41e0*/  USHF.L.U32 UR4, UR4, UR5, URZ ;  /* 0x0000000504047299 */ /* 0x000fc800080006ff */
[----:B-1----:R-:W-:-:S04]  /*41f0*/  LOP3.LUT R0, R0, UR8, RZ, 0xc0, !PT ;  /* 0x0000000800007c12 */ /* 0x002fc8000f8ec0ff */
[----:B------:R-:W-:-:S13]  /*4200*/  ISETP.NE.AND P0, PT, R0, UR8, PT ;  /* 0x0000000800007c0c */ /* 0x000fda000bf05270 */
[----:B------:R-:W-:Y:S05]  /*4210*/  @P0 BRA `(.L_x_86) ;  /* 0x0000000000580947 */ /* 0x000fea0003800000 */
[----:B------:R-:W1:Y:S02]  /*4220*/  LDS R0, [UR6+0x18] ;  /* 0x00001806ff007984 */ /* 0x000e640008000800 */
[----:B-1----:R-:W-:-:S04]  /*4230*/  LOP3.LUT R0, R0, UR4, RZ, 0xc0, !PT ;  /* 0x0000000400007c12 */ /* 0x002fc8000f8ec0ff */
[----:B------:R-:W-:-:S13]  /*4240*/  ISETP.NE.AND P0, PT, R0, UR4, PT ;  /* 0x0000000400007c0c */ /* 0x000fda000bf05270 */
[----:B------:R-:W-:Y:S05]  /*4250*/  @P0 BRA `(.L_x_87) ;  /* 0x00000000003c0947 */ /* 0x000fea0003800000 */
[----:B------:R-:W1:Y:S01]  /*4260*/  S2R R2, SR_LANEID ;  /* 0x0000000000027919 */ /* 0x000e620000000000 */
[----:B------:R-:W-:Y:S01]  /*4270*/  ULOP3.LUT UR8, URZ, UR8, URZ, 0x33, !UPT ;  /* 0x00000008ff087292 */ /* 0x000fe2000f8e33ff */
[----:B------:R-:W-:Y:S02]  /*4280*/  VOTEU.ANY UR7, UPT, PT ;  /* 0x0000000000077886 */ /* 0x000fe400038e0100 */
[----:B------:R-:W-:-:S03]  /*4290*/  UFLO.U32 UR7, UR7 ;  /* 0x00000007000772bd */ /* 0x000fc600080e0000 */
[----:B------:R-:W-:-:S04]  /*42a0*/  IMAD.U32 R0, RZ, RZ, UR8 ;  /* 0x00000008ff007e24 */ /* 0x000fc8000f8e00ff */
[----:B------:R2:W3:Y:S02]  /*42b0*/  REDUX UR5, R0 ;  /* 0x00000000000573c4 */ /* 0x0004e40000000000 */
[----:B------:R1:W-:Y:S02]  /*42c0*/  UTCATOMSWS.AND URZ, UR8 ;  /* 0x0000000800ff79e3 */ /* 0x0003e40008000000 */
[----:B-1----:R-:W-:Y:S02]  /*42d0*/  ISETP.EQ.U32.AND P0, PT, R2, UR7, PT ;  /* 0x0000000702007c0c */ /* 0x002fe4000bf02070 */
[----:B--2---:R-:W-:Y:S02]  /*42e0*/  LOP3.LUT R0, RZ, UR4, RZ, 0x33, !PT ;  /* 0x00000004ff007c12 */ /* 0x004fe4000f8e33ff */
[----:B---3--:R-:W-:Y:S02]  /*42f0*/  MOV R2, UR5 ;  /* 0x0000000500027c02 */ /* 0x008fe40008000f00 */
[----:B------:R-:W1:Y:S07]  /*4300*/  REDUX UR4, R0 ;  /* 0x00000000000473c4 */ /* 0x000e6e0000000000 */
[----:B------:R2:W-:Y:S01]  /*4310*/  @P0 ATOMS.AND RZ, [UR6+0x14], R2 ;  /* 0x00001402ffff098c */ /* 0x0005e2000a800006 */
[----:B-1----:R-:W-:-:S05]  /*4320*/  IMAD.U32 R0, RZ, RZ, UR4 ;  /* 0x00000004ff007e24 */ /* 0x002fca000f8e00ff */
[----:B------:R2:W-:Y:S01]  /*4330*/  @P0 ATOMS.AND RZ, [UR6+0x18], R0 ;  /* 0x00001800ffff098c */ /* 0x0005e2000a800006 */
[----:B------:R-:W-:Y:S05]  /*4340*/  BRA `(.L_x_88) ;  /* 0x0000000000147947 */ /* 0x000fea0003800000 */
.L_x_87:
[----:B------:R-:W-:Y:S02]  /*4350*/  MOV R2, 0x4370 ;  /* 0x0000437000027802 */ /* 0x000fe40000000f00 */
[----:B---345:R-:W-:Y:S05]  /*4360*/  CALL.REL.NOINC `($__internal_0_$__cuda_sm10x_tcgen05_guardrail_trap_col_being_dealloced_not_returned_by_alloc) ;  /* 0x0000006400c87944 */ /* 0x038fea0003c00000 */
[----:B------:R-:W-:Y:S05]  /*4370*/  BRA `(.L_x_88) ;  /* 0x0000000000087947 */ /* 0x000fea0003800000 */
.L_x_86:
[----:B------:R-:W-:Y:S02]  /*4380*/  MOV R2, 0x43a0 ;  /* 0x000043a000027802 */ /* 0x000fe40000000f00 */
[----:B---345:R-:W-:Y:S05]  /*4390*/  CALL.REL.NOINC `($__internal_2_$__cuda_sm10x_tcgen05_guardrail_trap_unallocated_columns_being_dealloced) ;  /* 0x0000006400d47944 */ /* 0x038fea0003c00000 */
.L_x_88:
[----:B------:R-:W-:Y:S01]  /*43a0*/  NOP ;  /* 0x0000000000007918 */ /* 0x000fe20000000000 */
[----:B----4-:R-:W-:Y:S05]  /*43b0*/  EXIT ;  /* 0x000000000000794d */ /* 0x010fea0003800000 */
.L_x_59:
[----:B------:R-:W-:-:S09]  /*43c0*/  UISETP.NE.OR UP5, UPT, UR10, 0x3, !UP5 ;  /* 0x000000030a00788c */ /* 0x000fd2000efa5670 */
[----:B------:R-:W-:Y:S05]  /*43d0*/  BRA.U UP5, `(.L_x_89) ;  /* 0x0000001105787547 */ /* 0x000fea000b800000 */
[----:B------:R-:W1:Y:S01]  /*43e0*/  LDCU.64 UR6, c[0x0][0x888] ;  /* 0x00011100ff0677ac */ /* 0x000e620008000a00 */
[----:B------:R-:W2:Y:S01]  /*43f0*/  LDC R0, c[0x0][0xb30] ;  /* 0x0002cc00ff007b82 */ /* 0x000ea20000000800 */
[----:B------:R-:W-:Y:S02]  /*4400*/  HFMA2 R27, -RZ, RZ, 0, 0 ;  /* 0x00000000ff1b7431 */ /* 0x000fe400000001ff */
[----:B------:R-:W-:Y:S01]  /*4410*/  IMAD.MOV.U32 R29, RZ, RZ, 0x1 ;  /* 0x00000001ff1d7424 */ /* 0x000fe200078e00ff */
[----:B------:R-:W3:Y:S01]  /*4420*/  LDCU.64 UR4, c[0x0][0x890] ;  /* 0x00011200ff0477ac */ /* 0x000ee20008000a00 */
[----:B------:R-:W-:Y:S01]  /*4430*/  IMAD.MOV.U32 R28, RZ, RZ, RZ ;  /* 0x000000ffff1c7224 */ /* 0x000fe200078e00ff */
[----:B------:R-:W-:Y:S01]  /*4440*/  MOV R25, 0x2000 ;  /* 0x0000200000197802 */ /* 0x000fe20000000f00 */
[----:B------:R-:W-:Y:S01]  /*4450*/  UPLOP3.LUT UP1, UPT, UPT, UPT, UPT, 0x40, 0x4 ;  /* 0x000000000004789c */ /* 0x000fe20003f2e870 */
[----:B------:R-:W4:Y:S08]  /*4460*/  LDC R24, c[0x0][0x370] ;  /* 0x0000dc00ff187b82 */ /* 0x000f300000000800 */
[----:B------:R-:W4:Y:S01]  /*4470*/  LDC R3, c[0x0][0xb0c] ;  /* 0x0002c300ff037b82 */ /* 0x000f220000000800 */
[----:B-1----:R-:W-:-:S03]  /*4480*/  UISETP.NE.U32.AND UP3, UPT, UR6, URZ, UPT ;  /* 0x000000ff0600728c */ /* 0x002fc6000bf65070 */
[----:B------:R-:W-:Y:S01]  /*4490*/  UMOV UR6, 0x400 ;  /* 0x0000040000067882 */ /* 0x000fe20000000000 */
[----:B------:R-:W-:Y:S02]  /*44a0*/  UISETP.NE.AND.EX UP3, UPT, UR7, URZ, UPT, UP3 ;  /* 0x000000ff0700728c */ /* 0x000fe4000bf65330 */
[----:B------:R-:W-:Y:S01]  /*44b0*/  ULEA UR6, UR45, UR6, 0x18 ;  /* 0x000000062d067291 */ /* 0x000fe2000f8ec0ff */
[----:B------:R-:W1:Y:S01]  /*44c0*/  LDC R18, c[0x0][0xb20] ;  /* 0x0002c800ff127b82 */ /* 0x000e620000000800 */
[----:B---3--:R-:W-:Y:S01]  /*44d0*/  UISETP.NE.U32.AND UP4, UPT, UR4, URZ, UPT ;  /* 0x000000ff0400728c */ /* 0x008fe2000bf85070 */
[----:B--2---:R-:W-:Y:S01]  /*44e0*/  ISETP.NE.AND P1, PT, R0, 0x1, PT ;  /* 0x000000010000780c */ /* 0x004fe20003f25270 */
[----:B------:R-:W-:Y:S02]  /*44f0*/  UIADD3 UR7, UPT, UPT, UR6, 0x98, URZ ;  /* 0x0000009806077890 */ /* 0x000fe4000fffe0ff */
[----:B------:R-:W-:Y:S02]  /*4500*/  UIADD3 UR41, UPT, UPT, UR6, 0x80, URZ ;  /* 0x0000008006297890 */ /* 0x000fe4000fffe0ff */
[----:B------:R-:W-:Y:S01]  /*4510*/  UIADD3 UR33, UPT, UPT, UR6, 0x88, URZ ;  /* 0x0000008806217890 */ /* 0x000fe2000fffe0ff */
[----:B------:R-:W2:Y:S01]  /*4520*/  LDC.64 R30, c[0x0][0x348] ;  /* 0x0000d200ff1e7b82 */ /* 0x000ea20000000a00 */
[----:B------:R-:W-:-:S02]  /*4530*/  UIADD3 UR25, UPT, UPT, UR6, 0x90, URZ ;  /* 0x0000009006197890 */ /* 0x000fc4000fffe0ff */
[----:B------:R-:W-:Y:S02]  /*4540*/  UPRMT UR7, UR45, 0x654, UR7 ;  /* 0x000006542d077896 */ /* 0x000fe40008000007 */
[----:B------:R-:W-:-:S03]  /*4550*/  UISETP.NE.AND.EX UP4, UPT, UR5, URZ, UPT, UP4 ;  /* 0x000000ff0500728c */ /* 0x000fc6000bf85340 */
[----:B------:R-:W3:Y:S08]  /*4560*/  LDC.64 R16, c[0x0][0xb10] ;  /* 0x0002c400ff107b82 */ /* 0x000ef00000000a00 */
[----:B------:R-:W1:Y:S08]  /*4570*/  LDC.64 R6, c[0x0][0xb18] ;  /* 0x0002c600ff067b82 */ /* 0x000e700000000a00 */
[----:B------:R-:W1:Y:S08]  /*4580*/  LDC.64 R4, c[0x0][0xb28] ;  /* 0x0002ca00ff047b82 */ /* 0x000e700000000a00 */
[----:B----4-:R-:W1:Y:S02]  /*4590*/  LDC R19, c[0x0][0x374] ;  /* 0x0000dd00ff137b82 */ /* 0x010e640000000800 */
.L_x_100:
[C---:B------:R-:W-:Y:S02]  /*45a0*/  LEA R0, R28.reuse, UR6, 0x3 ;  /* 0x000000061c007c11 */ /* 0x040fe4000f8e18ff */
[----:B------:R-:W-:Y:S02]  /*45b0*/  SHF.L.U32 R2, R27, 0x1f, RZ ;  /* 0x0000001f1b027819 */ /* 0x000fe400000006ff */
[----:B------:R-:W-:Y:S02]  /*45c0*/  LEA R20, R28, UR6, 0x4 ;  /* 0x000000061c147c11 */ /* 0x000fe4000f8e20ff */
[----:B----4-:R-:W4:Y:S02]  /*45d0*/  SYNCS.PHASECHK.TRANS64.TRYWAIT P0, [R0+URZ+0xd0], R2 ;  /* 0x0000d002000075a7 */ /* 0x010f2400080011ff */
[----:B----4-:R-:W-:Y:S05]  /*45e0*/  @!P0 BRA `(.L_x_90) ;  /* 0x0000005c00d88947 */ /* 0x010fea0003800000 */
.L_x_192:
[----:B------:R-:W-:Y:S01]  /*45f0*/  ISETP.GE.AND P0, PT, R42, 0x1, PT ;  /* 0x000000012a00780c */ /* 0x000fe20003f06270 */
[----:B------:R-:W1:Y:S01]  /*4600*/  LDS.128 R20, [R20+0x160] ;  /* 0x0001600014147984 */ /* 0x000e620000000c00 */
[----:B----4-:R-:W-:Y:S01]  /*4610*/  VIADD R0, R0, 0xe0 ;  /* 0x000000e000007836 */ /* 0x010fe20000000000 */
[----:B------:R-:W-:Y:S01]  /*4620*/  @!PT LDS RZ, [RZ] ;  /* 0x00000000fffff984 */ /* 0x000fe20000000800 */
[----:B------:R-:W-:Y:S01]  /*4630*/  @!PT LDS RZ, [RZ] ;  /* 0x00000000fffff984 */ /* 0x000fe20000000800 */
[----:B------:R-:W-:Y:S01]  /*4640*/  @!PT LDS RZ, [RZ] ;  /* 0x00000000fffff984 */ /* 0x000fe20000000800 */
[----:B------:R-:W-:Y:S01]  /*4650*/  @!PT LDS RZ, [RZ] ;  /* 0x00000000fffff984 */ /* 0x000fe20000000800 */
[----:B------:R4:W-:Y:S06]  /*4660*/  MEMBAR.ALL.CTA ;  /* 0x0000000000007992 */ /* 0x0009ec0000008000 */
[----:B----4-:R-:W4:Y:S01]  /*4670*/  FENCE.VIEW.ASYNC.S ;  /* 0x00000000000073c6 */ /* 0x010f220000000000 */
[----:B------:R-:W-:Y:S04]  /*4680*/  PRMT R0, RZ, 0x654, R0 ;  /* 0x00000654ff007816 */ /* 0x000fe80000000000 */
[----:B----4-:R4:W-:Y:S01]  /*4690*/  SYNCS.ARRIVE.TRANS64.RED.A1T0 RZ, [R0+URZ], RZ ;  /* 0x000000ff00ff79a7 */ /* 0x0109e200081004ff */
[----:B-1----:R-:W-:Y:S11]  /*46a0*/  LOP3.LUT P3, RZ, R22, 0x1, RZ, 0xc0, !PT ;  /* 0x0000000116ff7812 */ /* 0x002ff6000786c0ff */
[----:B------:R-:W-:Y:S02]  /*46b0*/  @!UPT UIADD3 URZ, UPT, UPT, URZ, URZ, URZ ;  /* 0x000000fffffff290 */ /* 0x000fe4000fffe0ff */
[----:B------:R-:W-:Y:S02]  /*46c0*/  @P3 MOV R11, R20 ;  /* 0x00000014000b3202 */ /* 0x000fe40000000f00 */
[----:B------:R-:W-:Y:S01]  /*46d0*/  @P3 LOP3.LUT R10, R21, 0xffff, RZ, 0xc0, !PT ;  /* 0x0000ffff150a3812 */ /* 0x000fe200078ec0ff */
[----:B----4-:R-:W-:Y:S06]  /*46e0*/  @!P0 BRA `(.L_x_91) ;  /* 0x0000000000a48947 */ /* 0x010fec0003800000 */
[-C--:B------:R-:W-:Y:S01]  /*46f0*/  IMAD.HI.U32 R0, R19, R7.reuse, RZ ;  /* 0x0000000713007227 */ /* 0x080fe200078e00ff */
[----:B------:R-:W-:Y:S02]  /*4700*/  ISETP.NE.AND P0, PT, R6, 0x1, PT ;  /* 0x000000010600780c */ /* 0x000fe40003f05270 */
[----:B------:R-:W-:Y:S01]  /*4710*/  ISETP.NE.AND P2, PT, R42, 0x1, PT ;  /* 0x000000012a00780c */ /* 0x000fe20003f45270 */
[----:B---3--:R-:W-:Y:S01]  /*4720*/  IMAD.HI.U32 R9, R24, R16, RZ ;  /* 0x0000001018097227 */ /* 0x008fe200078e00ff */
[----:B------:R-:W-:Y:S02]  /*4730*/  SHF.R.U32.HI R0, RZ, R18, R0 ;  /* 0x00000012ff007219 */ /* 0x000fe40000011600 */
[----:B------:R-:W-:Y:S01]  /*4740*/  ISETP.NE.AND P4, PT, R3, 0x1, PT ;  /* 0x000000010300780c */ /* 0x000fe20003f85270 */
[----:B------:R-:W-:Y:S01]  /*4750*/  IMAD.HI.U32 R13, R10, R7, RZ ;  /* 0x000000070a0d7227 */ /* 0x000fe200078e00ff */
[----:B------:R-:W-:Y:S02]  /*4760*/  SHF.R.U32.HI R9, RZ, R17, R9 ;  /* 0x00000011ff097219 */ /* 0x000fe40000011609 */
[----:B------:R-:W-:Y:S01]  /*4770*/  SEL R0, R19, R0, !P0 ;  /* 0x0000000013007207 */ /* 0x000fe20004000000 */
[----:B------:R-:W-:Y:S01]  /*4780*/  IMAD.HI.U32 R12, R11, R16, RZ ;  /* 0x000000100b0c7227 */ /* 0x000fe200078e00ff */
[----:B------:R-:W-:Y:S03]  /*4790*/  SEL R9, R24, R9, !P4 ;  /* 0x0000000918097207 */ /* 0x000fe60006000000 */
[-C--:B------:R-:W-:Y:S01]  /*47a0*/  IMAD.HI.U32 R8, R0, R4.reuse, RZ ;  /* 0x0000000400087227 */ /* 0x080fe200078e00ff */
[----:B------:R-:W-:Y:S03]  /*47b0*/  SHF.R.U32.HI R12, RZ, R17, R12 ;  /* 0x00000011ff0c7219 */ /* 0x000fe6000001160c */
[----:B------:R-:W-:Y:S01]  /*47c0*/  IMAD.HI.U32 R2, R9, R4, RZ ;  /* 0x0000000409027227 */ /* 0x000fe200078e00ff */
[-C--:B------:R-:W-:Y:S02]  /*47d0*/  @P2 SHF.R.U32.HI R0, RZ, R5.reuse, R8 ;  /* 0x00000005ff002219 */ /* 0x080fe40000011608 */
[----:B------:R-:W-:Y:S02]  /*47e0*/  SHF.R.U32.HI R8, RZ, R18, R13 ;  /* 0x00000012ff087219 */ /* 0x000fe4000001160d */
[----:B------:R-:W-:Y:S01]  /*47f0*/  @P2 SHF.R.U32.HI R9, RZ, R5, R2 ;  /* 0x00000005ff092219 */ /* 0x000fe20000011602 */
[----:B------:R-:W-:Y:S01]  /*4800*/  IMAD R0, R42, R0, RZ ;  /* 0x000000002a007224 */ /* 0x000fe200078e02ff */
[----:B------:R-:W-:Y:S02]  /*4810*/  SEL R8, R10, R8, !P0 ;  /* 0x000000080a087207 */ /* 0x000fe40004000000 */
[----:B------:R-:W-:Y:S01]  /*4820*/  SEL R2, R11, R12, !P4 ;  /* 0x0000000c0b027207 */ /* 0x000fe20006000000 */
[----:B------:R-:W-:Y:S01]  /*4830*/  IMAD R12, R42, R9, RZ ;  /* 0x000000092a0c7224 */ /* 0x000fe200078e02ff */
[C---:B------:R-:W-:Y:S01]  /*4840*/  ISETP.GE.AND P0, PT, R8.reuse, R0, PT ;  /* 0x000000000800720c */ /* 0x040fe20003f06270 */
[----:B------:R-:W-:Y:S03]  /*4850*/  IMAD.HI.U32 R0, R8, R4, RZ ;  /* 0x0000000408007227 */ /* 0x000fe600078e00ff */
[----:B------:R-:W-:Y:S02]  /*4860*/  ISETP.GE.OR P0, PT, R2, R12, P0 ;  /* 0x0000000c0200720c */ /* 0x000fe40000706670 */
[-C--:B------:R-:W-:Y:S04]  /*4870*/  SHF.R.U32.HI R0, RZ, R5.reuse, R0 ;  /* 0x00000005ff007219 */ /* 0x080fe80000011600 */
[----:B------:R-:W-:Y:S05]  /*4880*/  SEL R13, R8, R0, !P2 ;  /* 0x00000000080d7207 */ /* 0x000fea0005000000 */
[----:B------:R-:W-:Y:S02]  /*4890*/  IMAD.MOV R12, RZ, RZ, -R13 ;  /* 0x000000ffff0c7224 */ /* 0x000fe400078e0a0d */
[----:B------:R-:W-:Y:S04]  /*48a0*/  @!P0 IMAD.HI.U32 R0, R2, R4, RZ ;  /* 0x0000000402008227 */ /* 0x000fe800078e00ff */
[----:B------:R-:W-:Y:S01]  /*48b0*/  IMAD R12, R42, R12, R8 ;  /* 0x0000000c2a0c7224 */ /* 0x000fe200078e0208 */
[----:B------:R-:W-:Y:S04]  /*48c0*/  @!P0 SHF.R.U32.HI R0, RZ, R5, R0 ;  /* 0x00000005ff008219 */ /* 0x000fe80000011600 */
[----:B------:R-:W-:Y:S04]  /*48d0*/  @!P0 SEL R0, R2, R0, !P2 ;  /* 0x0000000002008207 */ /* 0x000fe80005000000 */
[----:B------:R-:W-:Y:S01]  /*48e0*/  @!P0 IADD3 R13, PT, PT, R13, -R0, RZ ;  /* 0x800000000d0d8210 */ /* 0x000fe20007ffe0ff */
[----:B------:R-:W-:Y:S01]  /*48f0*/  @!P0 IMAD R0, R9, R12, R0 ;  /* 0x0000000c09008224 */ /* 0x000fe200078e0200 */
[----:B------:R-:W-:Y:S01]  /*4900*/  IADD3 R9, PT, PT, -R8, RZ, RZ ;  /* 0x000000ff08097210 */ /* 0x000fe20007ffe1ff */
[--C-:B------:R-:W-:Y:S02]  /*4910*/  IMAD.MOV R12, RZ, RZ, -R2.reuse ;  /* 0x000000ffff0c7224 */ /* 0x100fe400078e0a02 */
[----:B------:R-:W-:Y:S02]  /*4920*/  @!P0 IMAD R8, R13, R42, R2 ;  /* 0x0000002a0d088224 */ /* 0x000fe400078e0202 */
[----:B------:R-:W-:Y:S02]  /*4930*/  @!P0 IMAD.MOV.U32 R2, RZ, RZ, R0 ;  /* 0x000000ffff028224 */ /* 0x000fe400078e0000 */
[----:B------:R-:W-:Y:S02]  /*4940*/  IMAD R11, R3, R12, R11 ;  /* 0x0000000c030b7224 */ /* 0x000fe400078e020b */
[----:B------:R-:W-:Y:S02]  /*4950*/  IMAD R10, R6, R9, R10 ;  /* 0x00000009060a7224 */ /* 0x000fe400078e020a */
[----:B------:R-:W-:Y:S02]  /*4960*/  IMAD R11, R2, R3, R11 ;  /* 0x00000003020b7224 */ /* 0x000fe400078e020b */
[----:B------:R-:W-:Y:S02]  /*4970*/  IMAD R10, R8, R6, R10 ;  /* 0x00000006080a7224 */ /* 0x000fe400078e020a */
.L_x_91:
[----:B------:R-:W-:Y:S05]  /*4980*/  BRA.U UP1, `(.L_x_92) ;  /* 0x0000000101107547 */ /* 0x000fea000b800000 */
[----:B------:R-:W-:Y:S04]  /*4990*/  MOV R2, UR13 ;  /* 0x0000000d00027c02 */ /* 0x000fe80008000f00 */
[----:B------:R-:W-:Y:S04]  /*49a0*/  SHF.L.U32 R2, R2, 0x1f, RZ ;  /* 0x0000001f02027819 */ /* 0x000fe800000006ff */
[----:B------:R-:W1:Y:S02]  /*49b0*/  SYNCS.PHASECHK.TRANS64.TRYWAIT P0, [UR6+0xc8], R2 ;  /* 0x0000c802ff0075a7 */ /* 0x000e640008001106 */
[----:B-1----:R-:W-:Y:S05]  /*49c0*/  @!P0 BRA `(.L_x_93) ;  /* 0x0000005800f48947 */ /* 0x002fea0003800000 */
.L_x_92:
[----:B------:R-:W-:Y:S02]  /*49d0*/  R2UR UR42, R15 ;  /* 0x000000000f2a72ca */ /* 0x000fe400000e0000 */
[----:B------:R-:W-:Y:S02]  /*49e0*/  R2UR UR43, R14 ;  /* 0x000000000e2b72ca */ /* 0x000fe400000e0000 */
[----:B------:R-:W-:Y:S02]  /*49f0*/  ISETP.NE.U32.AND P2, PT, RZ, UR4, PT ;  /* 0x00000004ff007c0c */ /* 0x000fe4000bf45070 */
[----:B------:R-:W-:Y:S02]  /*4a00*/  SHF.L.U32 R14, R29, 0x1f, RZ ;  /* 0x0000001f1d0e7819 */ /* 0x000fe400000006ff */
[----:B------:R-:W-:Y:S05]  /*4a10*/  ISETP.NE.AND.EX P2, PT, RZ, UR5, PT, P2 ;  /* 0x00000005ff007c0c */ /* 0x000fea000bf45320 */
[----:B------:R-:W-:Y:S02]  /*4a20*/  USHF.L.U32 UR42, UR42, 0x8, URZ ;  /* 0x000000082a2a7899 */ /* 0x000fe400080006ff */
[----:B------:R-:W-:Y:S01]  /*4a30*/  USHF.L.U32 UR43, UR43, 0x6, URZ ;  /* 0x000000062b2b7899 */ /* 0x000fe200080006ff */
[----:B------:R-:W-:Y:S11]  /*4a40*/  BRA.U !UP4, `(.L_x_94) ;  /* 0x000000010c347547 */ /* 0x000ff6000b800000 */
[----:B------:R-:W-:Y:S01]  /*4a50*/  UPLOP3.LUT UP0, UPT, UPT, UPT, UP3, 0x80, 0x8 ;  /* 0x000000000008789c */ /* 0x000fe20003f0f030 */
[----:B-1----:R-:W-:Y:S02]  /*4a60*/  HFMA2 R0, -RZ, RZ, 0, 5.9604644775390625e-08 ;  /* 0x00000001ff007431 */ /* 0x002fe400000001ff */
[----:B------:R-:W-:Y:S03]  /*4a70*/  IMAD.MOV.U32 R98, RZ, RZ, 0x1 ;  /* 0x00000001ff627424 */ /* 0x000fe600078e00ff */
[----:B------:R-:W-:Y:S05]  /*4a80*/  PLOP3.LUT P0, PT, PT, PT, UP0, 0x80, 0x8 ;  /* 0x000000000008781c */ /* 0x000fea0003f0f008 */
[----:B------:R-:W1:Y:S01]  /*4a90*/  @UP0 LDCU.64 UR10, c[0x0][0x888] ;  /* 0x00011100ff0a07ac */ /* 0x000e620008000a00 */
[----:B------:R-:W-:Y:S07]  /*4aa0*/  @UP0 UIMAD UR8, UR52, UR4, URZ ;  /* 0x00000004340802a4 */ /* 0x000fee000f8e02ff */
[----:B------:R-:W-:Y:S01]  /*4ab0*/  @!P0 PRMT R98, R0, 0x7610, R98 ;  /* 0x0000761000628816 */ /* 0x000fe20000000062 */
[----:B-1----:R-:W-:Y:S03]  /*4ac0*/  @UP0 UIMAD.WIDE UR10, UR8, 0x4, UR10 ;  /* 0x00000004080a08a5 */ /* 0x002fe6000f8e020a */
[----:B------:R-:W1:Y:S03]  /*4ad0*/  @!UP0 LDCU UR8, c[0x0][0x880] ;  /* 0x00011000ff0887ac */ /* 0x000e660008000800 */
[----:B------:R-:W-:Y:S01]  /*4ae0*/  IMAD.U32 R8, RZ, RZ, UR10 ;  /* 0x0000000aff087e24 */ /* 0x000fe2000f8e00ff */
[----:B------:R-:W-:Y:S05]  /*4af0*/  MOV R9, UR11 ;  /* 0x0000000b00097c02 */ /* 0x000fea0008000f00 */
[----:B-----5:R4:W5:Y:S02]  /*4b00*/  @P0 LDG.E R49, desc[UR46][R8.64] ;  /* 0x0000002e08310981 */ /* 0x020964000c1e1900 */
[----:B-1--4-:R-:W-:Y:S07]  /*4b10*/  @!P0 IMAD.U32 R49, RZ, RZ, UR8 ;  /* 0x00000008ff318e24 */ /* 0x012fee000f8e00ff */
.L_x_94:
[----:B-----5:R-:W-:Y:S01]  /*4b20*/  @!P2 FSETP.EQ.AND P0, PT, R49, RZ, PT ;  /* 0x000000ff3100a20b */ /* 0x020fe20003f02000 */
[----:B------:R-:W-:Y:S01]  /*4b30*/  @!UPT UIADD3 URZ, UPT, UPT, URZ, URZ, URZ ;  /* 0x000000fffffff290 */ /* 0x000fe2000fffe0ff */
[----:B------:R-:W-:Y:S11]  /*4b40*/  @!P2 BRA `(.L_x_95) ;  /* 0x000000000014a947 */ /* 0x000ff60003800000 */
[----:B------:R-:W-:Y:S02]  /*4b50*/  LOP3.LUT P2, RZ, R98, 0xff, RZ, 0xc0, !PT ;  /* 0x000000ff62ff7812 */ /* 0x000fe4000784c0ff */
[----:B------:R-:W-:Y:S04]  /*4b60*/  PLOP3.LUT P0, PT, PT, PT, UP0, 0x80, 0x8 ;  /* 0x000000000008781c */ /* 0x000fe80003f0f008 */
[----:B------:R-:W-:Y:S07]  /*4b70*/  PLOP3.LUT P0, PT, P0, PT, PT, 0x8, 0x80 ;  /* 0x000000000080781c */ /* 0x000fee000070e170 */
[----:B------:R-:W-:Y:S11]  /*4b80*/  @P2 FSETP.EQ.AND P0, PT, R49, RZ, PT ;  /* 0x000000ff3100220b */ /* 0x000ff60003f02000 */
[----:B------:R-:W-:Y:S02]  /*4b90*/  @!UPT UIADD3 URZ, UPT, UPT, URZ, URZ, URZ ;  /* 0x000000fffffff290 */ /* 0x000fe4000fffe0ff */
.L_x_95:
[----:B------:R-:W4:Y:S01]  /*4ba0*/  SYNCS.PHASECHK.TRANS64.TRYWAIT P2, [UR6+0xa0], R14 ;  /* 0x0000a00eff0075a7 */ /* 0x000f220008041106 */
[----:B------:R-:W-:Y:S04]  /*4bb0*/  ELECT P4, URZ, PT ;  /* 0x0000000000ff782f */ /* 0x000fe80003880000 */
[----:B------:R-:W-:Y:S11]  /*4bc0*/  PLOP3.LUT P4, PT, P0, P4, PT, 0xf2, 0x2f ;  /* 0x00000000002f781c */ /* 0x000ff60000789e72 */
[----:B------:R-:W-:Y:S02]  /*4bd0*/  @!UPT UIADD3 URZ, UPT, UPT, URZ, URZ, URZ ;  /* 0x000000fffffff290 */ /* 0x000fe4000fffe0ff */
[----:B--2---:R-:W-:Y:S05]  /*4be0*/  @!P4 IADD3 R8, P0, PT, R30, 0x580, RZ ;  /* 0x000005801e08c810 */ /* 0x004fea0007f1e0ff */
[----:B-1----:R-:W-:Y:S01]  /*4bf0*/  @!P4 IMAD.X R2, RZ, RZ, R31, P0 ;  /* 0x000000ffff02c224 */ /* 0x002fe200000e061f */
[----:B----4-:R-:W-:Y:S07]  /*4c00*/  @!P2 BRA `(.L_x_96) ;  /* 0x00000058007ca947 */ /* 0x010fee0003800000 */
.L_x_195:
[----:B------:R-:W-:Y:S01]  /*4c10*/  @!P4 R2UR UR9, R8 ;  /* 0x000000000809c2ca */ /* 0x000fe200000e0000 */
[----:B------:R-:W-:Y:S01]  /*4c20*/  VOTEU.ALL UP1, P4 ;  /* 0x0000000000ff7886 */ /* 0x000fe20002020000 */
[----:B------:R-:W-:Y:S01]  /*4c30*/  @!P4 R2UR UR8, R2 ;  /* 0x000000000208c2ca */ /* 0x000fe200000e0000 */
[----:B------:R-:W-:Y:S01]  /*4c40*/  VOTEU.ALL UP2, P4 ;  /* 0x0000000000ff7886 */ /* 0x000fe20002040000 */
[----:B------:R-:W-:Y:S01]  /*4c50*/  UMOV UR16, 0x0 ;  /* 0x0000000000107882 */ /* 0x000fe20000000000 */
[----:B------:R-:W-:Y:S01]  /*4c60*/  UMOV UR17, 0x10000000 ;  /* 0x1000000000117882 */ /* 0x000fe20000000000 */
[----:B------:R-:W-:Y:S01]  /*4c70*/  @!UP1 UIADD3 UR40, UPT, UPT, UR6, 0x200, URZ ;  /* 0x0000020006289890 */ /* 0x000fe2000fffe0ff */
[----:B-1----:R-:W-:Y:S01]  /*4c80*/  @!P4 IMAD.MOV.U32 R0, RZ, RZ, 0x2000 ;  /* 0x00002000ff00c424 */ /* 0x002fe200078e00ff */
[----:B------:R-:W-:Y:S01]  /*4c90*/  UMOV UR44, UR52 ;  /* 0x00000034002c7c82 */ /* 0x000fe20008000000 */
[----:B------:R-:W-:Y:S01]  /*4ca0*/  @!UP1 UIADD3 UR10, UPT, UPT, UR42, 0x80, URZ ;  /* 0x000000802a0a9890 */ /* 0x000fe2000fffe0ff */
[----:B------:R-:W-:Y:S01]  /*4cb0*/  UMOV UR11, UR43 ;  /* 0x0000002b000b7c82 */ /* 0x000fe20008000000 */
[----:B------:R-:W-:Y:S02]  /*4cc0*/  UMOV UR12, UR52 ;  /* 0x00000034000c7c82 */ /* 0x000fe40008000000 */
[----:B------:R-:W-:Y:S01]  /*4cd0*/  IMAD.U32 R8, RZ, RZ, UR9 ;  /* 0x00000009ff087e24 */ /* 0x000fe2000f8e00ff */
[----:B------:R-:W-:Y:S01]  /*4ce0*/  UMOV UR9, UR41 ;  /* 0x0000002900097c82 */ /* 0x000fe20008000000 */
[----:B------:R-:W-:Y:S01]  /*4cf0*/  IMAD.U32 R9, RZ, RZ, UR8 ;  /* 0x00000008ff097e24 */ /* 0x000fe2000f8e00ff */
[----:B------:R-:W-:Y:S02]  /*4d00*/  @!UP1 UIADD3 UR8, UPT, UPT, UR6, 0x1200, URZ ;  /* 0x0000120006089890 */ /* 0x000fe4000fffe0ff */
[----:B------:R-:W-:Y:S01]  /*4d10*/  @!P4 R2UR UR18, R8 ;  /* 0x000000000812c2ca */ /* 0x000fe200000e0000 */
[----:B------:R-:W-:Y:S01]  /*4d20*/  VOTEU.ALL UP1, P4 ;  /* 0x0000000000ff7886 */ /* 0x000fe20002020000 */
[----:B------:R-:W-:Y:S01]  /*4d30*/  @!P4 R2UR UR19, R9 ;  /* 0x000000000913c2ca */ /* 0x000fe200000e0000 */
[----:B------:R-:W-:Y:S01]  /*4d40*/  UPRMT UR14, UR45, 0x654, UR41 ;  /* 0x000006542d0e7896 */ /* 0x000fe20008000029 */
[----:B------:R-:W-:Y:S05]  /*4d50*/  @!P4 IADD3 R8, P0, PT, R30, 0x580, RZ ;  /* 0x000005801e08c810 */ /* 0x000fea0007f1e0ff */
[----:B------:R-:W-:Y:S06]  /*4d60*/  @!P4 IMAD.X R2, RZ, RZ, R31, P0 ;  /* 0x000000ffff02c224 */ /* 0x000fec00000e061f */
[----:B------:R1:W-:Y:S01]  /*4d70*/  @!UP2 UTMALDG.3D [UR40], [UR18], desc[UR16] ;  /* 0x000010281200a5b4 */ /* 0x0003e20008011000 */
[----:B------:R1:W-:Y:S01]  /*4d80*/  @!UP1 UTMALDG.3D [UR8], [UR18], desc[UR16] ;  /* 0x00001008120095b4 */ /* 0x0003e20008011000 */
[----:B------:R1:W-:Y:S01]  /*4d90*/  @!P4 SYNCS.ARRIVE.TRANS64.RED.A0TR RZ, [UR6+0x80], R0 ;  /* 0x00008000ffffc9a7 */ /* 0x0003e20008300406 */
[----:B------:R-:W-:Y:S01]  /*4da0*/  SYNCS.ARRIVE.TRANS64.RED.A1T0 RZ, [UR14], RZ ;  /* 0x000000ffffff79a7 */ /* 0x000fe2000810040e */
[----:B------:R-:W2:Y:S02]  /*4db0*/  SYNCS.PHASECHK.TRANS64.TRYWAIT P2, [UR6+0xa8], R14 ;  /* 0x0000a80eff0075a7 */ /* 0x000ea40008041106 */
[----:B-12---:R-:W-:Y:S05]  /*4dc0*/  @!P2 BRA `(.L_x_97) ;  /* 0x000000580024a947 */ /* 0x006fea0003800000 */
.L_x_197:
        /* <DEDUP_REMOVED lines=8> */
[----:B------:R-:W-:Y:S01]  /*4e50*/  @!UP1 UIADD3 UR32, UPT, UPT, UR6, 0x2200, URZ ;  /* 0x0000220006209890 */ /* 0x000fe2000fffe0ff */
[----:B------:R-:W-:Y:S01]  /*4e60*/  UMOV UR35, UR43 ;  /* 0x0000002b00237c82 */ /* 0x000fe20008000000 */
[----:B------:R-:W-:Y:S01]  /*4e70*/  UMOV UR36, UR52 ;  /* 0x0000003400247c82 */ /* 0x000fe20008000000 */
[----:B------:R-:W-:Y:S02]  /*4e80*/  @!UP1 UIADD3 UR10, UPT, UPT, UR42, 0xa0, URZ ;  /* 0x000000a02a0a9890 */ /* 0x000fe4000fffe0ff */
[----:B------:R-:W-:Y:S01]  /*4e90*/  IMAD.U32 R8, RZ, RZ, UR9 ;  /* 0x00000009ff087e24 */ /* 0x000fe2000f8e00ff */
[----:B------:R-:W-:Y:S01]  /*4ea0*/  UMOV UR9, UR33 ;  /* 0x0000002100097c82 */ /* 0x000fe20008000000 */
[----:B------:R-:W-:Y:S01]  /*4eb0*/  IMAD.U32 R9, RZ, RZ, UR8 ;  /* 0x00000008ff097e24 */ /* 0x000fe2000f8e00ff */
[----:B------:R-:W-:Y:S02]  /*4ec0*/  @!UP1 UIADD3 UR8, UPT, UPT, UR6, 0x3200, URZ ;  /* 0x0000320006089890 */ /* 0x000fe4000fffe0ff */
[----:B------:R-:W-:Y:S01]  /*4ed0*/  @!P4 R2UR UR18, R8 ;  /* 0x000000000812c2ca */ /* 0x000fe200000e0000 */
[----:B------:R-:W-:Y:S01]  /*4ee0*/  VOTEU.ALL UP1, P4 ;  /* 0x0000000000ff7886 */ /* 0x000fe20002020000 */
[----:B------:R-:W-:Y:S01]  /*4ef0*/  @!P4 R2UR UR19, R9 ;  /* 0x000000000913c2ca */ /* 0x000fe200000e0000 */
[----:B------:R-:W-:Y:S01]  /*4f00*/  UMOV UR11, UR43 ;  /* 0x0000002b000b7c82 */ /* 0x000fe20008000000 */
[----:B------:R-:W-:Y:S01]  /*4f10*/  UMOV UR12, UR52 ;  /* 0x00000034000c7c82 */ /* 0x000fe20008000000 */
[----:B------:R-:W-:Y:S01]  /*4f20*/  UPRMT UR14, UR45, 0x654, UR33 ;  /* 0x000006542d0e7896 */ /* 0x000fe20008000021 */
[----:B------:R-:W-:Y:S05]  /*4f30*/  @!P4 IADD3 R8, P0, PT, R30, 0x580, RZ ;  /* 0x000005801e08c810 */ /* 0x000fea0007f1e0ff */
[----:B------:R-:W-:Y:S04]  /*4f40*/  @!P4 IMAD.X R2, RZ, RZ, R31, P0 ;  /* 0x000000ffff02c224 */ /* 0x000fe800000e061f */
[----:B------:R1:W-:Y:S01]  /*4f50*/  @!UP2 UTMALDG.3D [UR32], [UR18], desc[UR16] ;  /* 0x000010201200a5b4 */ /* 0x0003e20008011000 */
[----:B------:R1:W-:Y:S01]  /*4f60*/  @!UP1 UTMALDG.3D [UR8], [UR18], desc[UR16] ;  /* 0x00001008120095b4 */ /* 0x0003e20008011000 */
[----:B------:R1:W-:Y:S01]  /*4f70*/  @!P4 SYNCS.ARRIVE.TRANS64.RED.A0TR RZ, [UR6+0x88], R0 ;  /* 0x00008800ffffc9a7 */ /* 0x0003e20008300406 */
[----:B------:R-:W-:Y:S01]  /*4f80*/  SYNCS.ARRIVE.TRANS64.RED.A1T0 RZ, [UR14], RZ ;  /* 0x000000ffffff79a7 */ /* 0x000fe2000810040e */
[----:B------:R-:W2:Y:S02]  /*4f90*/  SYNCS.PHASECHK.TRANS64.TRYWAIT P2, [UR6+0xb0], R14 ;  /* 0x0000b00eff0075a7 */ /* 0x000ea40008041106 */
[----:B-12---:R-:W-:Y:S05]  /*4fa0*/  @!P2 BRA `(.L_x_98) ;  /* 0x0000005400c4a947 */ /* 0x006fea0003800000 */
.L_x_199:
[----:B------:R-:W2:Y:S01]  /*4fb0*/  LDC.64 R12, c[0x0][0xb18] ;  /* 0x0002c600ff0c7b82 */ /* 0x000ea20000000a00 */
[----:B------:R-:W-:Y:S01]  /*4fc0*/  @!P4 R2UR UR8, R2 ;  /* 0x000000000208c2ca */ /* 0x000fe200000e0000 */
[----:B------:R-:W-:Y:S01]  /*4fd0*/  VOTEU.ALL UP1, P4 ;  /* 0x0000000000ff7886 */ /* 0x000fe20002020000 */
[----:B------:R-:W-:Y:S01]  /*4fe0*/  @!P4 R2UR UR9, R8 ;  /* 0x000000000809c2ca */ /* 0x000fe200000e0000 */
[----:B------:R-:W-:Y:S01]  /*4ff0*/  VOTEU.ALL UP2, P4 ;  /* 0x0000000000ff7886 */ /* 0x000fe20002040000 */
[----:B------:R-:W-:Y:S03]  /*5000*/  UMOV UR16, 0x0 ;  /* 0x0000000000107882 */ /* 0x000fe60000000000 */
[----:B------:R-:W4:Y:S01]  /*5010*/  @!P1 LDC R2, c[0x0][0xb0c] ;  /* 0x0002c300ff029b82 */ /* 0x000f220000000800 */
[----:B------:R-:W-:Y:S01]  /*5020*/  @!UP1 UIADD3 UR26, UPT, UPT, UR42, 0x40, URZ ;  /* 0x000000402a1a9890 */ /* 0x000fe2000fffe0ff */
[----:B-1----:R-:W-:Y:S01]  /*5030*/  @!P4 IMAD.MOV.U32 R0, RZ, RZ, 0x2000 ;  /* 0x00002000ff00c424 */ /* 0x002fe200078e00ff */
[----:B------:R-:W-:Y:S01]  /*5040*/  @!UP1 UIADD3 UR24, UPT, UPT, UR6, 0x4200, URZ ;  /* 0x0000420006189890 */ /* 0x000fe2000fffe0ff */
[----:B------:R-:W-:Y:S01]  /*5050*/  @P3 SHF.R.U32.HI R26, RZ, 0x10, R21 ;  /* 0x00000010ff1a3819 */ /* 0x000fe20000011615 */
[----:B------:R-:W-:Y:S01]  /*5060*/  UMOV UR17, 0x10000000 ;  /* 0x1000000000117882 */ /* 0x000fe20000000000 */
[----:B------:R-:W-:Y:S01]  /*5070*/  UMOV UR27, UR43 ;  /* 0x0000002b001b7c82 */ /* 0x000fe20008000000 */
[----:B------:R-:W-:Y:S01]  /*5080*/  UMOV UR28, UR52 ;  /* 0x00000034001c7c82 */ /* 0x000fe20008000000 */
[----:B------:R-:W-:Y:S01]  /*5090*/  IMAD.U32 R9, RZ, RZ, UR8 ;  /* 0x00000008ff097e24 */ /* 0x000fe2000f8e00ff */
[----:B------:R-:W-:Y:S01]  /*50a0*/  @!UP1 UIADD3 UR10, UPT, UPT, UR42, 0xc0, URZ ;  /* 0x000000c02a0a9890 */ /* 0x000fe2000fffe0ff */
[----:B------:R-:W-:Y:S01]  /*50b0*/  IMAD.U32 R8, RZ, RZ, UR9 ;  /* 0x00000009ff087e24 */ /* 0x000fe2000f8e00ff */
[----:B------:R-:W-:Y:S01]  /*50c0*/  @!UP1 UIADD3 UR8, UPT, UPT, UR6, 0x5200, URZ ;  /* 0x0000520006089890 */ /* 0x000fe2000fffe0ff */
[----:B------:R-:W-:Y:S01]  /*50d0*/  VIADD R28, R28, 0x1 ;  /* 0x000000011c1c7836 */ /* 0x000fe20000000000 */
[----:B------:R-:W-:Y:S01]  /*50e0*/  @!P4 R2UR UR19, R9 ;  /* 0x000000000913c2ca */ /* 0x000fe200000e0000 */
[----:B------:R-:W-:Y:S01]  /*50f0*/  VOTEU.ALL UP1, P4 ;  /* 0x0000000000ff7886 */ /* 0x000fe20002020000 */
[----:B------:R-:W-:Y:S01]  /*5100*/  @!P4 R2UR UR18, R8 ;  /* 0x000000000812c2ca */ /* 0x000fe200000e0000 */
[----:B------:R-:W-:Y:S01]  /*5110*/  UMOV UR9, UR25 ;  /* 0x0000001900097c82 */ /* 0x000fe20008000000 */
[----:B------:R-:W1:Y:S01]  /*5120*/  LDC.64 R8, c[0x0][0xb10] ;  /* 0x0002c400ff087b82 */ /* 0x000e620000000a00 */
[----:B------:R-:W-:Y:S01]  /*5130*/  UMOV UR11, UR43 ;  /* 0x0000002b000b7c82 */ /* 0x000fe20008000000 */
[----:B------:R-:W-:Y:S01]  /*5140*/  UMOV UR12, UR52 ;  /* 0x00000034000c7c82 */ /* 0x000fe20008000000 */
[----:B------:R-:W-:Y:S08]  /*5150*/  UPRMT UR14, UR45, 0x654, UR25 ;  /* 0x000006542d0e7896 */ /* 0x000ff00008000019 */
[----:B------:R1:W-:Y:S01]  /*5160*/  @!UP2 UTMALDG.3D [UR24], [UR18], desc[UR16] ;  /* 0x000010181200a5b4 */ /* 0x0003e20008011000 */
[----:B------:R1:W-:Y:S01]  /*5170*/  @!UP1 UTMALDG.3D [UR8], [UR18], desc[UR16] ;  /* 0x00001008120095b4 */ /* 0x0003e20008011000 */
[----:B------:R5:W-:Y:S01]  /*5180*/  @!P4 SYNCS.ARRIVE.TRANS64.RED.A0TR RZ, [UR6+0x90], R0 ;  /* 0x00009000ffffc9a7 */ /* 0x000be20008300406 */
[C---:B-1----:R-:W-:Y:S01]  /*5190*/  @!P1 IMAD.HI.U32 R8, R11.reuse, R8, RZ ;  /* 0x000000080b089227 */ /* 0x042fe200078e00ff */
[----:B--2---:R-:W-:Y:S02]  /*51a0*/  @!P1 ISETP.NE.AND P0, PT, R12, 0x1, PT ;  /* 0x000000010c00980c */ /* 0x004fe40003f05270 */
[----:B----4-:R-:W-:Y:S01]  /*51b0*/  @!P1 ISETP.NE.AND P2, PT, R2, 0x1, PT ;  /* 0x000000010200980c */ /* 0x010fe20003f45270 */
[C---:B------:R-:W-:Y:S01]  /*51c0*/  @!P1 IMAD.HI.U32 R13, R10.reuse, R13, RZ ;  /* 0x0000000d0a0d9227 */ /* 0x040fe200078e00ff */
[----:B------:R-:W-:Y:S04]  /*51d0*/  @!P1 SHF.R.U32.HI R8, RZ, R9, R8 ;  /* 0x00000009ff089219 */ /* 0x000fe80000011608 */
[----:B------:R-:W-:Y:S01]  /*51e0*/  @!P1 SEL R8, R11, R8, !P2 ;  /* 0x000000080b089207 */ /* 0x000fe20005000000 */
[----:B------:R-:W-:Y:S01]  /*51f0*/  SYNCS.ARRIVE.TRANS64.RED.A1T0 RZ, [UR14], RZ ;  /* 0x000000ffffff79a7 */ /* 0x000fe2000810040e */
[----:B------:R-:W1:Y:S01]  /*5200*/  SYNCS.PHASECHK.TRANS64.TRYWAIT P5, [UR6+0xb8], R14 ;  /* 0x0000b80eff0075a7 */ /* 0x000e6200080a1106 */
[----:B-----5:R-:W2:Y:S02]  /*5210*/  @!P1 LDC R0, c[0x0][0xb20] ;  /* 0x0002c800ff009b82 */ /* 0x020ea40000000800 */
[----:B--2---:R-:W-:Y:S04]  /*5220*/  @!P1 SHF.R.U32.HI R0, RZ, R0, R13 ;  /* 0x00000000ff009219 */ /* 0x004fe8000001160d */
[----:B------:R-:W-:Y:S05]  /*5230*/  @!P1 SEL R9, R10, R0, !P0 ;  /* 0x000000000a099207 */ /* 0x000fea0004000000 */
[----:B------:R-:W-:Y:S02]  /*5240*/  @!P1 IMAD.IADD R0, R9, 0x1, -R8 ;  /* 0x0000000109009824 */ /* 0x000fe400078e0a08 */
[----:B------:R-:W-:Y:S02]  /*5250*/  @!P1 IMAD.IADD R8, R8, 0x1, -R9 ;  /* 0x0000000108089824 */ /* 0x000fe400078e0a09 */
[----:B------:R-:W-:Y:S02]  /*5260*/  @!P1 IMAD R11, R0, R2, R11 ;  /* 0x00000002000b9224 */ /* 0x000fe400078e020b */
[----:B------:R-:W-:Y:S01]  /*5270*/  @!P1 IMAD R10, R8, R12, R10 ;  /* 0x0000000c080a9224 */ /* 0x000fe200078e020a */
[----:B-1----:R-:W-:Y:S06]  /*5280*/  @!P5 BRA `(.L_x_99) ;  /* 0x000000540024d947 */ /* 0x002fec0003800000 */
.L_x_201:
[----:B------:R-:W-:Y:S01]  /*5290*/  @!P4 IADD3 R2, P0, PT, R30, 0x580, RZ ;  /* 0x000005801e02c810 */ /* 0x000fe20007f1e0ff */
[----:B------:R-:W-:Y:S01]  /*52a0*/  VOTEU.ALL UP1, P4 ;  /* 0x0000000000ff7886 */ /* 0x000fe20002020000 */
[----:B------:R-:W-:Y:S01]  /*52b0*/  VOTEU.ALL UP2, P4 ;  /* 0x0000000000ff7886 */ /* 0x000fe20002040000 */
[----:B------:R-:W-:Y:S01]  /*52c0*/  UMOV UR14, 0x0 ;  /* 0x00000000000e7882 */ /* 0x000fe20000000000 */
[----:B------:R-:W-:Y:S01]  /*52d0*/  @!P4 R2UR UR9, R2 ;  /* 0x000000000209c2ca */ /* 0x000fe200000e0000 */
[----:B-1----:R-:W-:Y:S01]  /*52e0*/  @!P4 IMAD.X R0, RZ, RZ, R31, P0 ;  /* 0x000000ffff00c224 */ /* 0x002fe200000e061f */
[----:B------:R-:W-:Y:S01]  /*52f0*/  @!UP1 UIADD3 UR17, UPT, UPT, UR6, 0x98, URZ ;  /* 0x0000009806119890 */ /* 0x000fe2000fffe0ff */
[----:B------:R-:W-:Y:S01]  /*5300*/  ISETP.NE.AND P0, PT, R28, 0x2, PT ;  /* 0x000000021c00780c */ /* 0x000fe20003f05270 */
[----:B------:R-:W-:Y:S01]  /*5310*/  @!UP1 UIADD3 UR18, UPT, UPT, UR42, 0x60, URZ ;  /* 0x000000602a129890 */ /* 0x000fe2000fffe0ff */
[----:B------:R-:W-:Y:S01]  /*5320*/  LOP3.LUT R29, R29, 0x1, RZ, 0x3c, !PT ;  /* 0x000000011d1d7812 */ /* 0x000fe200078e3cff */
[----:B------:R-:W-:Y:S01]  /*5330*/  @!UP1 UIADD3 UR16, UPT, UPT, UR6, 0x6200, URZ ;  /* 0x0000620006109890 */ /* 0x000fe2000fffe0ff */
[----:B------:R-:W-:Y:S01]  /*5340*/  @!P4 R2UR UR8, R0 ;  /* 0x000000000008c2ca */ /* 0x000fe200000e0000 */
[----:B------:R-:W-:Y:S01]  /*5350*/  UMOV UR15, 0x10000000 ;  /* 0x10000000000f7882 */ /* 0x000fe20000000000 */
[----:B------:R-:W-:Y:S01]  /*5360*/  UMOV UR19, UR43 ;  /* 0x0000002b00137c82 */ /* 0x000fe20008000000 */
[----:B------:R-:W-:Y:S01]  /*5370*/  UMOV UR20, UR52 ;  /* 0x0000003400147c82 */ /* 0x000fe20008000000 */
[----:B------:R-:W-:Y:S01]  /*5380*/  @!UP1 UIADD3 UR10, UPT, UPT, UR42, 0xe0, URZ ;  /* 0x000000e02a0a9890 */ /* 0x000fe2000fffe0ff */
[----:B------:R-:W-:Y:S01]  /*5390*/  SEL R0, RZ, 0x1, P0 ;  /* 0x00000001ff007807 */ /* 0x000fe20000000000 */
[----:B------:R-:W-:Y:S01]  /*53a0*/  IMAD.U32 R8, RZ, RZ, UR9 ;  /* 0x00000009ff087e24 */ /* 0x000fe2000f8e00ff */
[----:B------:R-:W-:Y:S01]  /*53b0*/  UMOV UR11, UR43 ;  /* 0x0000002b000b7c82 */ /* 0x000fe20008000000 */
[----:B------:R-:W-:Y:S01]  /*53c0*/  UMOV UR12, UR52 ;  /* 0x00000034000c7c82 */ /* 0x000fe20008000000 */
[----:B------:R-:W-:Y:S01]  /*53d0*/  UMOV UR9, UR17 ;  /* 0x0000001100097c82 */ /* 0x000fe20008000000 */
[----:B------:R-:W-:Y:S01]  /*53e0*/  @P3 R2UR UR52, R26 ;  /* 0x000000001a3432ca */ /* 0x000fe200000e0000 */
[----:B------:R-:W-:Y:S01]  /*53f0*/  IMAD.IADD R15, R10, 0x1, R96 ;  /* 0x000000010a0f7824 */ /* 0x000fe200078e0260 */
[----:B------:R-:W-:Y:S01]  /*5400*/  @!P4 R2UR UR22, R8 ;  /* 0x000000000816c2ca */ /* 0x000fe200000e0000 */
[----:B------:R-:W-:Y:S01]  /*5410*/  IMAD.U32 R9, RZ, RZ, UR8 ;  /* 0x00000008ff097e24 */ /* 0x000fe2000f8e00ff */
[----:B------:R-:W-:Y:S01]  /*5420*/  @!UP1 UIADD3 UR8, UPT, UPT, UR6, 0x7200, URZ ;  /* 0x0000720006089890 */ /* 0x000fe2000fffe0ff */
[----:B------:R-:W-:Y:S01]  /*5430*/  LOP3.LUT R27, R27, R0, RZ, 0x3c, !PT ;  /* 0x000000001b1b7212 */ /* 0x000fe200078e3cff */
[----:B------:R-:W-:Y:S01]  /*5440*/  VOTEU.ALL UP1, P4 ;  /* 0x0000000000ff7886 */ /* 0x000fe20002020000 */
[----:B------:R-:W-:Y:S01]  /*5450*/  IMAD.IADD R14, R11, 0x1, R97 ;  /* 0x000000010b0e7824 */ /* 0x000fe200078e0261 */
[----:B------:R-:W-:Y:S02]  /*5460*/  @!P4 R2UR UR23, R9 ;  /* 0x000000000917c2ca */ /* 0x000fe400000e0000 */
[----:B------:R-:W-:Y:S11]  /*5470*/  SEL R28, R28, RZ, P0 ;  /* 0x000000ff1c1c7207 */ /* 0x000ff60000000000 */
[----:B------:R4:W-:Y:S01]  /*5480*/  @!UP2 UTMALDG.3D [UR16], [UR22], desc[UR14] ;  /* 0x00000e101600a5b4 */ /* 0x0009e20008011000 */
[----:B------:R4:W-:Y:S01]  /*5490*/  @!UP1 UTMALDG.3D [UR8], [UR22], desc[UR14] ;  /* 0x00000e08160095b4 */ /* 0x0009e20008011000 */
[----:B------:R4:W-:Y:S01]  /*54a0*/  @!P4 SYNCS.ARRIVE.TRANS64.RED.A0TR RZ, [UR6+0x98], R25 ;  /* 0x00009819ffffc9a7 */ /* 0x0009e20008300406 */
[----:B------:R-:W-:Y:S01]  /*54b0*/  UPLOP3.LUT UP1, UPT, UPT, UPT, UPT, 0x80, 0x8 ;  /* 0x000000000008789c */ /* 0x000fe20003f2f070 */
[----:B------:R-:W-:Y:S01]  /*54c0*/  SYNCS.ARRIVE.TRANS64.RED.A1T0 RZ, [UR7], RZ ;  /* 0x000000ffffff79a7 */ /* 0x000fe20008100407 */
[----:B------:R-:W-:Y:S09]  /*54d0*/  @P3 BRA `(.L_x_100) ;  /* 0xfffffff000303947 */ /* 0x000ff2000383ffff */
[----:B------:R-:W-:-:S04]  /*54e0*/  SHF.L.U32 R2, R29, 0x1f, RZ ;  /* 0x0000001f1d027819 */ /* 0x000fc800000006ff */
[----:B------:R-:W1:Y:S02]  /*54f0*/  SYNCS.PHASECHK.TRANS64.TRYWAIT P0, [UR6+0xa0], R2 ;  /* 0x0000a002ff0075a7 */ /* 0x000e640008001106 */
[----:B-1----:R-:W-:Y:S05]  /*5500*/  @!P0 BRA `(.L_x_101) ;  /* 0x00000050009c8947 */ /* 0x002fea0003800000 */
.L_x_203:
[----:B------:R-:W2:Y:S02]  /*5510*/  SYNCS.PHASECHK.TRANS64.TRYWAIT P0, [UR6+0xa8], R2 ;  /* 0x0000a802ff0075a7 */ /* 0x000ea40008001106 */
[----:B--2---:R-:W-:Y:S05]  /*5520*/  @!P0 BRA `(.L_x_102) ;  /* 0x0000005000ac8947 */ /* 0x004fea0003800000 */
.L_x_205:
[----:B------:R-:W2:Y:S02]  /*5530*/  SYNCS.PHASECHK.TRANS64.TRYWAIT P0, [UR6+0xb0], R2 ;  /* 0x0000b002ff0075a7 */ /* 0x000ea40008001106 */
[----:B--2---:R-:W-:Y:S05]  /*5540*/  @!P0 BRA `(.L_x_103) ;  /* 0x0000005000bc8947 */ /* 0x004fea0003800000 */
.L_x_207:
[----:B-1----:R-:W-:-:S07]  /*5550*/  MOV R0, UR6 ;  /* 0x0000000600007c02 */ /* 0x002fce0008000f00 */
.L_x_104:
[----:B-1----:R-:W-:-:S04]  /*5560*/  SHF.L.U32 R2, R29, 0x1f, RZ ;  /* 0x0000001f1d027819 */ /* 0x002fc800000006ff */
[----:B------:R1:W2:Y:S03]  /*5570*/  SYNCS.PHASECHK.TRANS64.TRYWAIT P0, [R0+URZ+0xb8], R2 ;  /* 0x0000b802000075a7 */ /* 0x0002a600080011ff */
[----:B--2---:R-:W-:Y:S05]  /*5580*/  @!P0 NANOSLEEP.SYNCS 0x989680 ;  /* 0x009896800000895d */ /* 0x004fea0003900000 */
[----:B------:R-:W2:Y:S02]  /*5590*/  @!P0 SYNCS.PHASECHK.TRANS64 P0, [R0+URZ+0xb8], R2 ;  /* 0x0000b802000085a7 */ /* 0x000ea400080010ff */
[----:B--2-4-:R-:W-:Y:S05]  /*55a0*/  @P0 EXIT ;  /* 0x000000000000094d */ /* 0x014fea0003800000 */
[----:B------:R-:W-:Y:S05]  /*55b0*/  BRA `(.L_x_104) ;  /* 0xfffffffc00e87947 */ /* 0x000fea000383ffff */
.L_x_89:
[----:B------:R-:W-:-:S06]  /*55c0*/  UISETP.GE.AND UP1, UPT, UR10, 0x4, UPT ;  /* 0x000000040a00788c */ /* 0x000fcc000bf26270 */
[----:B------:R-:W-:-:S13]  /*55d0*/  PLOP3.LUT P0, PT, PT, PT, UP1, 0x80, 0x8 ;  /* 0x000000000008781c */ /* 0x000fda0003f0f018 */
[----:B------:R-:W-:Y:S05]  /*55e0*/  @!P0 EXIT ;  /* 0x000000000000894d */ /* 0x000fea0003800000 */
[----:B------:R-:W-:Y:S01]  /*55f0*/  BAR.SYNC.DEFER_BLOCKING 0x6, 0xa0 ;  /* 0x0182800000007b1d */ /* 0x000fe20000010000 */
[C---:B------:R-:W-:Y:S01]  /*5600*/  IMAD.SHL.U32 R3, R113.reuse, 0x20, RZ ;  /* 0x0000002071037824 */ /* 0x040fe200078e00ff */
[C---:B------:R-:W-:Y:S01]  /*5610*/  SHF.L.U32 R85, R113.reuse, 0x10, RZ ;  /* 0x0000001071557819 */ /* 0x040fe200000006ff */
[----:B------:R-:W-:Y:S01]  /*5620*/  IMAD.SHL.U32 R112, R113, 0x4, RZ ;  /* 0x0000000471707824 */ /* 0x000fe200078e00ff */
[----:B------:R-:W-:Y:S01]  /*5630*/  LOP3.LUT R110, R2, 0x20, R113, 0xf8, !PT ;  /* 0x00000020026e7812 */ /* 0x000fe200078ef871 */
[----:B------:R-:W-:Y:S01]  /*5640*/  IMAD.SHL.U32 R4, R99, 0x400, RZ ;  /* 0x0000040063047824 */ /* 0x000fe200078e00ff */
[----:B------:R-:W-:Y:S02]  /*5650*/  UMOV UR44, 0x400 ;  /* 0x00000400002c7882 */ /* 0x000fe40000000000 */
[----:B------:R-:W1:Y:S01]  /*5660*/  LDC R103, c[0x0][0x370] ;  /* 0x0000dc00ff677b82 */ /* 0x000e620000000800 */
[----:B------:R-:W-:Y:S01]  /*5670*/  ULEA UR44, UR45, UR44, 0x18 ;  /* 0x0000002c2d2c7291 */ /* 0x000fe2000f8ec0ff */
[----:B------:R-:W-:Y:S01]  /*5680*/  LOP3.LUT R6, R3, 0xc0, RZ, 0xc0, !PT ;  /* 0x000000c003067812 */ /* 0x000fe200078ec0ff */
[----:B------:R-:W-:Y:S01]  /*5690*/  IMAD.SHL.U32 R5, R99, 0x200000, RZ ;  /* 0x0020000063057824 */ /* 0x000fe200078e00ff */
[----:B------:R-:W-:Y:S01]  /*56a0*/  LOP3.LUT R3, R3, 0xb20, RZ, 0xc0, !PT ;  /* 0x00000b2003037812 */ /* 0x000fe200078ec0ff */
[----:B------:R-:W-:Y:S01]  /*56b0*/  UIADD3 UR4, UPT, UPT, UR44, 0x200, URZ ;  /* 0x000002002c047890 */ /* 0x000fe2000fffe0ff */
[----:B------:R-:W-:Y:S01]  /*56c0*/  LOP3.LUT R112, R6, 0x18, R112, 0xf8, !PT ;  /* 0x0000001806707812 */ /* 0x000fe200078ef870 */
[----:B------:R-:W-:Y:S01]  /*56d0*/  IMAD.SHL.U32 R111, R113, 0x2, RZ ;  /* 0x00000002716f7824 */ /* 0x000fe200078e00ff */
[----:B------:R-:W2:Y:S01]  /*56e0*/  LDC R44, c[0x0][0xb0c] ;  /* 0x0002c300ff2c7b82 */ /* 0x000ea20000000800 */
[----:B------:R-:W-:Y:S01]  /*56f0*/  LOP3.LUT R3, R3, 0x400, R4, 0xf8, !PT ;  /* 0x0000040003037812 */ /* 0x000fe200078ef804 */
[----:B------:R-:W-:Y:S01]  /*5700*/  HFMA2 R107, -RZ, RZ, 0, 5.9604644775390625e-08 ;  /* 0x00000001ff6b7431 */ /* 0x000fe200000001ff */
[----:B------:R-:W-:Y:S01]  /*5710*/  LOP3.LUT R5, R5, 0x200000, RZ, 0xc0, !PT ;  /* 0x0020000005057812 */ /* 0x000fe200078ec0ff */
[----:B------:R-:W-:Y:S01]  /*5720*/  IMAD.U32 R101, RZ, RZ, UR4 ;  /* 0x00000004ff657e24 */ /* 0x000fe2000f8e00ff */
[----:B------:R-:W-:Y:S01]  /*5730*/  LOP3.LUT R112, R3, R112, RZ, 0xfc, !PT ;  /* 0x0000007003707212 */ /* 0x000fe200078efcff */
[----:B------:R-:W-:Y:S01]  /*5740*/  IMAD.MOV.U32 R84, RZ, RZ, RZ ;  /* 0x000000ffff547224 */ /* 0x000fe200078e00ff */
[C---:B------:R-:W-:Y:S01]  /*5750*/  LOP3.LUT R114, R113.reuse, 0x60, RZ, 0xc0, !PT ;  /* 0x0000006071727812 */ /* 0x040fe200078ec0ff */
[----:B------:R-:W3:Y:S01]  /*5760*/  LDC R100, c[0x0][0xb20] ;  /* 0x0002c800ff647b82 */ /* 0x000ee20000000800 */
[----:B------:R-:W4:Y:S01]  /*5770*/  LDS R0, [UR44+0x180] ;  /* 0x0001802cff007984 */ /* 0x000f220008000800 */
[----:B------:R-:W-:Y:S01]  /*5780*/  LOP3.LUT R109, R113, 0x2, RZ, 0xc0, !PT ;  /* 0x00000002716d7812 */ /* 0x000fe200078ec0ff */
[----:B------:R-:W-:Y:S01]  /*5790*/  IMAD R112, R112, 0x2, R101 ;  /* 0x0000000270707824 */ /* 0x000fe200078e0265 */
[----:B------:R-:W-:Y:S01]  /*57a0*/  LOP3.LUT R85, R5, 0x400000, R85, 0xf8, !PT ;  /* 0x0040000005557812 */ /* 0x000fe200078ef855 */
[----:B------:R-:W-:Y:S01]  /*57b0*/  IMAD.MOV.U32 R106, RZ, RZ, RZ ;  /* 0x000000ffff6a7224 */ /* 0x000fe200078e00ff */
[----:B------:R-:W-:Y:S01]  /*57c0*/  LOP3.LUT R113, R113, 0x4, RZ, 0xc0, !PT ;  /* 0x0000000471717812 */ /* 0x000fe200078ec0ff */
[----:B------:R-:W-:Y:S01]  /*57d0*/  IMAD.MOV.U32 R105, RZ, RZ, RZ ;  /* 0x000000ffff697224 */ /* 0x000fe200078e00ff */
[----:B------:R-:W1:Y:S01]  /*57e0*/  LDC R43, c[0x0][0xb30] ;  /* 0x0002cc00ff2b7b82 */ /* 0x000e620000000800 */
[----:B------:R-:W-:Y:S01]  /*57f0*/  MOV R116, RZ ;  /* 0x000000ff00747202 */ /* 0x000fe20000000f00 */
[--C-:B------:R-:W-:Y:S01]  /*5800*/  IMAD R109, R109, -0x10, R112.reuse ;  /* 0xfffffff06d6d7824 */ /* 0x100fe200078e0270 */
[----:B------:R-:W-:Y:S01]  /*5810*/  LOP3.LUT R111, R111, 0x80, RZ, 0xc0, !PT ;  /* 0x000000806f6f7812 */ /* 0x000fe200078ec0ff */
[----:B------:R-:W-:Y:S01]  /*5820*/  IMAD R108, R113, -0x10, R112 ;  /* 0xfffffff0716c7824 */ /* 0x000fe200078e0270 */
[----:B------:R-:W1:Y:S03]  /*5830*/  LDCU.64 UR54, c[0x0][0x348] ;  /* 0x00006900ff3677ac */ /* 0x000e660008000a00 */
[----:B------:R-:W1:Y:S01]  /*5840*/  LDC.64 R94, c[0x0][0xb10] ;  /* 0x0002c400ff5e7b82 */ /* 0x000e620000000a00 */
[----:B------:R-:W1:Y:S01]  /*5850*/  LDCU UR49, c[0x0][0x388] ;  /* 0x00007100ff3177ac */ /* 0x000e620008000800 */
[----:B------:R-:W1:Y:S06]  /*5860*/  LDCU UR48, c[0x0][0x384] ;  /* 0x00007080ff3077ac */ /* 0x000e6c0008000800 */
[----:B------:R-:W1:Y:S01]  /*5870*/  LDC.64 R38, c[0x0][0xb18] ;  /* 0x0002c600ff267b82 */ /* 0x000e620000000a00 */
[----:B------:R-:W1:Y:S01]  /*5880*/  LDCU.64 UR40, c[0x0][0x888] ;  /* 0x00011100ff2877ac */ /* 0x000e620008000a00 */
[----:B------:R-:W1:Y:S06]  /*5890*/  LDCU.64 UR42, c[0x0][0x8c0] ;  /* 0x00011800ff2a77ac */ /* 0x000e6c0008000a00 */
[----:B------:R-:W1:Y:S01]  /*58a0*/  LDC.64 R90, c[0x0][0x888] ;  /* 0x00022200ff5a7b82 */ /* 0x000e620000000a00 */
[----:B------:R-:W-:Y:S01]  /*58b0*/  UMOV UR50, URZ ;  /* 0x000000ff00327c82 */ /* 0x000fe20008000000 */
[----:B------:R-:W-:-:S06]  /*58c0*/  UMOV UR51, URZ ;  /* 0x000000ff00337c82 */ /* 0x000fcc0008000000 */
[----:B------:R-:W1:Y:S01]  /*58d0*/  LDC.64 R36, c[0x0][0xb28] ;  /* 0x0002ca00ff247b82 */ /* 0x000e620000000a00 */
[----:B----4-:R-:W-:-:S07]  /*58e0*/  IMAD.IADD R85, R0, 0x1, R85 ;  /* 0x0000000100557824 */ /* 0x010fce00078e0255 */
[----:B------:R-:W4:Y:S08]  /*58f0*/  LDC.64 R92, c[0x0][0x890] ;  /* 0x00022400ff5c7b82 */ /* 0x000f300000000a00 */
[----:B------:R-:W1:Y:S08]  /*5900*/  LDC.64 R88, c[0x0][0x8b0] ;  /* 0x00022c00ff587b82 */ /* 0x000e700000000a00 */
[----:B------:R-:W1:Y:S08]  /*5910*/  LDC.64 R86, c[0x0][0x8a8] ;  /* 0x00022a00ff567b82 */ /* 0x000e700000000a00 */
[----:B------:R-:W1:Y:S08]  /*5920*/  LDC.64 R40, c[0x0][0x8d0] ;  /* 0x00023400ff287b82 */ /* 0x000e700000000a00 */
[----:B--23--:R-:W1:Y:S02]  /*5930*/  LDC R102, c[0x0][0x374] ;  /* 0x0000dd00ff667b82 */ /* 0x00ce640000000800 */
.L_x_149:
[C---:B------:R-:W-:Y:S02]  /*5940*/  LEA R0, R116.reuse, UR44, 0x3 ;  /* 0x0000002c74007c11 */ /* 0x040fe4000f8e18ff */
[----:B------:R-:W-:Y:S02]  /*5950*/  SHF.L.U32 R2, R105, 0x1f, RZ ;  /* 0x0000001f69027819 */ /* 0x000fe400000006ff */
[----:B-1----:R-:W-:Y:S02]  /*5960*/  LEA R16, R116, UR44, 0x4 ;  /* 0x0000002c74107c11 */ /* 0x002fe4000f8e20ff */
[----:B--2---:R-:W2:Y:S02]  /*5970*/  SYNCS.PHASECHK.TRANS64.TRYWAIT P0, [R0+URZ+0xd0], R2 ;  /* 0x0000d002000075a7 */ /* 0x004ea400080011ff */
[----:B--2---:R-:W-:Y:S05]  /*5980*/  @!P0 BRA `(.L_x_105) ;  /* 0x0000004c00c48947 */ /* 0x004fea0003800000 */
.L_x_208:
[----:B------:R-:W3:Y:S01]  /*5990*/  LDC.64 R10, c[0x0][0xb10] ;  /* 0x0002c400ff0a7b82 */ /* 0x000ee20000000a00 */
[----:B------:R-:W4:Y:S01]  /*59a0*/  LDS.128 R16, [R16+0x160] ;  /* 0x0001600010107984 */ /* 0x000f220000000c00 */
[----:B-1----:R-:W-:Y:S01]  /*59b0*/  ISETP.NE.AND P1, PT, R43, 0x1, PT ;  /* 0x000000012b00780c */ /* 0x002fe20003f25270 */
[----:B--2---:R-:W-:Y:S01]  /*59c0*/  VIADD R0, R0, 0xe0 ;  /* 0x000000e000007836 */ /* 0x004fe20000000000 */
[----:B------:R-:W-:Y:S04]  /*59d0*/  ISETP.GE.AND P0, PT, R42, 0x1, PT ;  /* 0x000000012a00780c */ /* 0x000fe80003f06270 */
[----:B------:R-:W1:Y:S01]  /*59e0*/  LDC.64 R8, c[0x0][0xb18] ;  /* 0x0002c600ff087b82 */ /* 0x000e620000000a00 */
[----:B------:R-:W-:Y:S01]  /*59f0*/  PRMT R0, RZ, 0x654, R0 ;  /* 0x00000654ff007816 */ /* 0x000fe20000000000 */
[----:B------:R-:W-:Y:S01]  /*5a00*/  @!PT LDS RZ, [RZ] ;  /* 0x00000000fffff984 */ /* 0x000fe20000000800 */
[----:B------:R-:W-:Y:S01]  /*5a10*/  @!PT LDS RZ, [RZ] ;  /* 0x00000000fffff984 */ /* 0x000fe20000000800 */
[----:B------:R-:W-:Y:S01]  /*5a20*/  @!PT LDS RZ, [RZ] ;  /* 0x00000000fffff984 */ /* 0x000fe20000000800 */
[----:B------:R-:W-:Y:S01]  /*5a30*/  @!PT LDS RZ, [RZ] ;  /* 0x00000000fffff984 */ /* 0x000fe20000000800 */
[----:B------:R2:W-:Y:S06]  /*5a40*/  MEMBAR.ALL.CTA ;  /* 0x0000000000007992 */ /* 0x0005ec0000008000 */
[----:B--2---:R-:W2:Y:S01]  /*5a50*/  FENCE.VIEW.ASYNC.S ;  /* 0x00000000000073c6 */ /* 0x004ea20000000000 */
[----:B------:R-:W1:Y:S08]  /*5a60*/  @!P1 LDC R12, c[0x0][0xb20] ;  /* 0x0002c800ff0c9b82 */ /* 0x000e700000000800 */
[----:B------:R-:W1:Y:S01]  /*5a70*/  @!P1 LDC R7, c[0x0][0xb0c] ;  /* 0x0002c300ff079b82 */ /* 0x000e620000000800 */
[----:B--2---:R2:W-:Y:S01]  /*5a80*/  SYNCS.ARRIVE.TRANS64.RED.A1T0 RZ, [R0+URZ], RZ ;  /* 0x000000ff00ff79a7 */ /* 0x0045e200081004ff */
[----:B----4-:R-:W-:Y:S04]  /*5a90*/  LOP3.LUT P4, RZ, R18, 0x1, RZ, 0xc0, !PT ;  /* 0x0000000112ff7812 */ /* 0x010fe8000788c0ff */
[----:B------:R-:W-:Y:S09]  /*5aa0*/  P2R R115, PR, RZ, 0x10 ;  /* 0x00000010ff737803 */ /* 0x000ff20000000000 */
[----:B------:R-:W-:Y:S02]  /*5ab0*/  @P4 MOV R46, R16 ;  /* 0x00000010002e4202 */ /* 0x000fe40000000f00 */
[----:B------:R-:W-:Y:S01]  /*5ac0*/  @P4 LOP3.LUT R45, R17, 0xffff, RZ, 0xc0, !PT ;  /* 0x0000ffff112d4812 */ /* 0x000fe200078ec0ff */
[----:B--23--:R-:W-:Y:S06]  /*5ad0*/  @!P0 BRA `(.L_x_106) ;  /* 0x0000000000a48947 */ /* 0x00cfec0003800000 */
[-C--:B------:R-:W-:Y:S01]  /*5ae0*/  IMAD.HI.U32 R0, R102, R39.reuse, RZ ;  /* 0x0000002766007227 */ /* 0x080fe200078e00ff */
[----:B------:R-:W-:Y:S02]  /*5af0*/  ISETP.NE.AND P0, PT, R38, 0x1, PT ;  /* 0x000000012600780c */ /* 0x000fe40003f05270 */
[----:B------:R-:W-:Y:S01]  /*5b00*/  ISETP.NE.AND P2, PT, R42, 0x1, PT ;  /* 0x000000012a00780c */ /* 0x000fe20003f45270 */
[----:B------:R-:W-:Y:S01]  /*5b10*/  IMAD.HI.U32 R4, R103, R94, RZ ;  /* 0x0000005e67047227 */ /* 0x000fe200078e00ff */
[----:B------:R-:W-:Y:S02]  /*5b20*/  SHF.R.U32.HI R0, RZ, R100, R0 ;  /* 0x00000064ff007219 */ /* 0x000fe40000011600 */
[----:B------:R-:W-:Y:S01]  /*5b30*/  ISETP.NE.AND P3, PT, R44, 0x1, PT ;  /* 0x000000012c00780c */ /* 0x000fe20003f65270 */
[----:B------:R-:W-:Y:S01]  /*5b40*/  IMAD.HI.U32 R6, R45, R39, RZ ;  /* 0x000000272d067227 */ /* 0x000fe200078e00ff */
[-C--:B------:R-:W-:Y:S02]  /*5b50*/  SHF.R.U32.HI R4, RZ, R95.reuse, R4 ;  /* 0x0000005fff047219 */ /* 0x080fe40000011604 */
        /* <DEDUP_REMOVED lines=14> */
[C---:B------:R-:W-:Y:S03]  /*5c40*/  IMAD.HI.U32 R0, R3.reuse, R36, RZ ;  /* 0x0000002403007227 */ /* 0x040fe600078e00ff */
[C---:B------:R-:W-:Y:S02]  /*5c50*/  ISETP.GE.OR P0, PT, R2.reuse, R5, P0 ;  /* 0x000000050200720c */ /* 0x040fe40000706670 */
[----:B------:R-:W-:Y:S04]  /*5c60*/  SHF.R.U32.HI R0, RZ, R37, R0 ;  /* 0x00000025ff007219 */ /* 0x000fe80000011600 */
[C---:B------:R-:W-:Y:S05]  /*5c70*/  SEL R6, R3.reuse, R0, !P2 ;  /* 0x0000000003067207 */ /* 0x040fea0005000000 */
        /* <DEDUP_REMOVED lines=14> */
[----:B------:R-:W-:Y:S07]  /*5d60*/  IMAD R45, R3, R38, R45 ;  /* 0x00000026032d7224 */ /* 0x000fee00078e022d */
.L_x_106:
[----:B-1----:R-:W-:Y:S01]  /*5d70*/  @!P1 ISETP.NE.AND P0, PT, R8, 0x1, PT ;  /* 0x000000010800980c */ /* 0x002fe20003f05270 */
[----:B------:R-:W-:Y:S01]  /*5d80*/  @!P1 IMAD.HI.U32 R2, R45, R9, RZ ;  /* 0x000000092d029227 */ /* 0x000fe200078e00ff */
[----:B------:R-:W-:Y:S01]  /*5d90*/  R2UR UR38, R14 ;  /* 0x000000000e2672ca */ /* 0x000fe200000e0000 */
[----:B------:R-:W-:Y:S01]  /*5da0*/  BSSY.RECONVERGENT B6, `(.L_x_107) ;  /* 0x0000031000067945 */ /* 0x000fe20003800200 */
[----:B------:R-:W-:Y:S01]  /*5db0*/  R2UR UR37, R15 ;  /* 0x000000000f2572ca */ /* 0x000fe200000e0000 */
[----:B------:R-:W-:Y:S01]  /*5dc0*/  @!P1 IMAD.HI.U32 R0, R46, R10, RZ ;  /* 0x0000000a2e009227 */ /* 0x000fe200078e00ff */
[----:B------:R-:W-:Y:S02]  /*5dd0*/  @!P1 SHF.R.U32.HI R2, RZ, R12, R2 ;  /* 0x0000000cff029219 */ /* 0x000fe40000011602 */
[----:B------:R-:W-:Y:S01]  /*5de0*/  @!P1 ISETP.NE.AND P2, PT, R7, 0x1, PT ;  /* 0x000000010700980c */ /* 0x000fe20003f45270 */
[----:B------:R-:W-:Y:S01]  /*5df0*/  VIADD R116, R116, 0x1 ;  /* 0x0000000174747836 */ /* 0x000fe20000000000 */
[----:B------:R-:W-:Y:S02]  /*5e00*/  @!P1 SEL R2, R45, R2, !P0 ;  /* 0x000000022d029207 */ /* 0x000fe40004000000 */
[----:B------:R-:W-:Y:S02]  /*5e10*/  @!P1 SHF.R.U32.HI R0, RZ, R11, R0 ;  /* 0x0000000bff009219 */ /* 0x000fe40000011600 */
[----:B------:R-:W-:Y:S01]  /*5e20*/  LOP3.LUT P0, RZ, R101, 0x1b0, RZ, 0xc0, !PT ;  /* 0x000001b065ff7812 */ /* 0x000fe2000780c0ff */
[----:B------:R-:W-:Y:S01]  /*5e30*/  USHF.L.U32 UR38, UR38, 0x6, URZ ;  /* 0x0000000626267899 */ /* 0x000fe200080006ff */
[----:B------:R-:W-:Y:S01]  /*5e40*/  @!P1 SEL R3, R46, R0, !P2 ;  /* 0x000000002e039207 */ /* 0x000fe20005000000 */
[----:B------:R-:W-:Y:S01]  /*5e50*/  USHF.L.U32 UR37, UR37, 0x8, URZ ;  /* 0x0000000825257899 */ /* 0x000fe200080006ff */
[----:B------:R-:W-:Y:S03]  /*5e60*/  @P4 SHF.R.U32.HI R104, RZ, 0x10, R17 ;  /* 0x00000010ff684819 */ /* 0x000fe60000011611 */
[----:B------:R-:W-:Y:S02]  /*5e70*/  @!P1 IMAD.IADD R0, R2, 0x1, -R3 ;  /* 0x0000000102009824 */ /* 0x000fe400078e0a03 */
[----:B------:R-:W-:Y:S02]  /*5e80*/  @!P1 IMAD.IADD R2, R3, 0x1, -R2 ;  /* 0x0000000103029824 */ /* 0x000fe400078e0a02 */
[----:B------:R-:W-:Y:S02]  /*5e90*/  @!P1 IMAD R46, R0, R7, R46 ;  /* 0x00000007002e9224 */ /* 0x000fe400078e022e */
[----:B------:R-:W-:Y:S01]  /*5ea0*/  @!P1 IMAD R45, R2, R8, R45 ;  /* 0x00000008022d9224 */ /* 0x000fe200078e022d */
[----:B------:R-:W-:Y:S06]  /*5eb0*/  @!P0 BRA `(.L_x_108) ;  /* 0x00000000007c8947 */ /* 0x000fec0003800000 */
[----:B------:R-:W1:Y:S01]  /*5ec0*/  LDCU.64 UR8, c[0x4][0x80] ;  /* 0x01001000ff0877ac */ /* 0x000e620008000a00 */
[----:B------:R-:W-:Y:S01]  /*5ed0*/  MOV R2, 0x0 ;  /* 0x0000000000027802 */ /* 0x000fe20000000f00 */
[----:B------:R-:W-:Y:S02]  /*5ee0*/  HFMA2 R12, -RZ, RZ, 0, 5.9604644775390625e-08 ;  /* 0x00000001ff0c7431 */ /* 0x000fe400000001ff */
[----:B------:R-:W-:Y:S01]  /*5ef0*/  IMAD.MOV.U32 R8, RZ, RZ, 0x70 ;  /* 0x00000070ff087424 */ /* 0x000fe200078e00ff */
[----:B------:R2:W3:Y:S01]  /*5f00*/  LDC.64 R14, c[0x4][R2] ;  /* 0x01000000020e7b82 */ /* 0x0004e20000000a00 */
[----:B------:R-:W4:Y:S01]  /*5f10*/  LDCU.64 UR6, c[0x4][0x88] ;  /* 0x01001100ff0677ac */ /* 0x000f220008000a00 */
[----:B------:R-:W-:Y:S01]  /*5f20*/  IMAD.MOV.U32 R13, RZ, RZ, RZ ;  /* 0x000000ffff0d7224 */ /* 0x000fe200078e00ff */
[----:B------:R-:W2:Y:S01]  /*5f30*/  LDCU.64 UR4, c[0x4][0x8] ;  /* 0x01000100ff0477ac */ /* 0x000ea20008000a00 */
[----:B-1----:R-:W-:Y:S01]  /*5f40*/  MOV R5, UR9 ;  /* 0x0000000900057c02 */ /* 0x002fe20008000f00 */
[----:B------:R-:W-:Y:S01]  /*5f50*/  IMAD.U32 R4, RZ, RZ, UR8 ;  /* 0x00000008ff047e24 */ /* 0x000fe2000f8e00ff */
[----:B----4-:R-:W-:Y:S01]  /*5f60*/  MOV R7, UR7 ;  /* 0x0000000700077c02 */ /* 0x010fe20008000f00 */
[----:B------:R-:W-:Y:S01]  /*5f70*/  IMAD.U32 R6, RZ, RZ, UR6 ;  /* 0x00000006ff067e24 */ /* 0x000fe2000f8e00ff */
[----:B--2---:R-:W-:Y:S01]  /*5f80*/  MOV R11, UR5 ;  /* 0x00000005000b7c02 */ /* 0x004fe20008000f00 */
[----:B------:R-:W-:Y:S02]  /*5f90*/  IMAD.U32 R10, RZ, RZ, UR4 ;  /* 0x00000004ff0a7e24 */ /* 0x000fe4000f8e00ff */
[----:B------:R-:W-:Y:S07]  /*5fa0*/  LEPC R20, `(.L_x_109) ;  /* 0x000000001014794e */ /* 0x000fee0000000000 */
[----:B---3-5:R-:W-:Y:S05]  /*5fb0*/  CALL.ABS.NOINC R14 ;  /* 0x000000000e007343 */ /* 0x028fea0003c00000 */
.L_x_109:
[----:B------:R-:W1:Y:S01]  /*5fc0*/  LDCU.64 UR8, c[0x4][0x80] ;  /* 0x01001000ff0877ac */ /* 0x000e620008000a00 */
[----:B------:R-:W2:Y:S01]  /*5fd0*/  LDC.64 R2, c[0x4][R2] ;  /* 0x0100000002027b82 */ /* 0x000ea20000000a00 */
[----:B------:R-:W-:Y:S02]  /*5fe0*/  HFMA2 R12, -RZ, RZ, 0, 5.9604644775390625e-08 ;  /* 0x00000001ff0c7431 */ /* 0x000fe400000001ff */
[----:B------:R-:W-:Y:S02]  /*5ff0*/  IMAD.MOV.U32 R8, RZ, RZ, 0x70 ;  /* 0x00000070ff087424 */ /* 0x000fe400078e00ff */
[----:B------:R-:W-:Y:S01]  /*6000*/  IMAD.MOV.U32 R13, RZ, RZ, RZ ;  /* 0x000000ffff0d7224 */ /* 0x000fe200078e00ff */
[----:B------:R-:W3:Y:S01]  /*6010*/  LDCU.64 UR6, c[0x4][0x88] ;  /* 0x01001100ff0677ac */ /* 0x000ee20008000a00 */
[----:B------:R-:W4:Y:S01]  /*6020*/  LDCU.64 UR4, c[0x4][0x8] ;  /* 0x01000100ff0477ac */ /* 0x000f220008000a00 */
[----:B-1----:R-:W-:Y:S02]  /*6030*/  MOV R4, UR8 ;  /* 0x0000000800047c02 */ /* 0x002fe40008000f00 */
[----:B------:R-:W-:Y:S02]  /*6040*/  MOV R5, UR9 ;  /* 0x0000000900057c02 */ /* 0x000fe40008000f00 */
[----:B---3--:R-:W-:Y:S01]  /*6050*/  MOV R7, UR7 ;  /* 0x0000000700077c02 */ /* 0x008fe20008000f00 */
[----:B------:R-:W-:Y:S01]  /*6060*/  IMAD.U32 R6, RZ, RZ, UR6 ;  /* 0x00000006ff067e24 */ /* 0x000fe2000f8e00ff */
[----:B----4-:R-:W-:Y:S01]  /*6070*/  MOV R11, UR5 ;  /* 0x00000005000b7c02 */ /* 0x010fe20008000f00 */
[----:B------:R-:W-:Y:S02]  /*6080*/  IMAD.U32 R10, RZ, RZ, UR4 ;  /* 0x00000004ff0a7e24 */ /* 0x000fe4000f8e00ff */
[----:B------:R-:W-:Y:S07]  /*6090*/  LEPC R20, `(.L_x_108) ;  /* 0x000000001014794e */ /* 0x000fee0000000000 */
[----:B--2---:R-:W-:Y:S05]  /*60a0*/  CALL.ABS.NOINC R2 ;  /* 0x0000000002007343 */ /* 0x004fea0003c00000 */
.L_x_108:
[----:B------:R-:W-:Y:S05]  /*60b0*/  BSYNC.RECONVERGENT B6 ;  /* 0x0000000000067941 */ /* 0x000fea0003800200 */
.L_x_107:
[----:B------:R-:W-:Y:S02]  /*60c0*/  ISETP.NE.U32.AND P0, PT, RZ, UR40, PT ;  /* 0x00000028ff007c0c */ /* 0x000fe4000bf05070 */
[C---:B------:R-:W-:Y:S02]  /*60d0*/  ISETP.NE.U32.AND P1, PT, R92.reuse, RZ, PT ;  /* 0x000000ff5c00720c */ /* 0x040fe40003f25070 */
[----:B------:R-:W-:Y:S02]  /*60e0*/  ISETP.NE.U32.AND P4, PT, R92, RZ, PT ;  /* 0x000000ff5c00720c */ /* 0x000fe40003f85070 */
[----:B------:R-:W-:Y:S02]  /*60f0*/  ISETP.NE.AND.EX P0, PT, RZ, UR41, PT, P0 ;  /* 0x00000029ff007c0c */ /* 0x000fe4000bf05300 */
[C---:B------:R-:W-:Y:S02]  /*6100*/  ISETP.NE.AND.EX P1, PT, R93.reuse, RZ, PT, P1 ;  /* 0x000000ff5d00720c */ /* 0x040fe40003f25310 */
[----:B------:R-:W-:Y:S02]  /*6110*/  ISETP.NE.AND.EX P4, PT, R93, RZ, P0, P4 ;  /* 0x000000ff5d00720c */ /* 0x000fe40000785340 */
[----:B------:R-:W-:Y:S02]  /*6120*/  ISETP.NE.U32.AND P5, PT, R88, RZ, PT ;  /* 0x000000ff5800720c */ /* 0x000fe40003fa5070 */
[----:B------:R-:W-:Y:S02]  /*6130*/  ISETP.NE.U32.AND P3, PT, RZ, UR40, PT ;  /* 0x00000028ff007c0c */ /* 0x000fe4000bf65070 */
[----:B------:R-:W-:Y:S02]  /*6140*/  PLOP3.LUT P2, PT, PT, PT, PT, 0x8, 0x80 ;  /* 0x000000000080781c */ /* 0x000fe40003f4e170 */
[----:B------:R-:W-:Y:S02]  /*6150*/  ISETP.NE.AND.EX P5, PT, R89, RZ, PT, P5 ;  /* 0x000000ff5900720c */ /* 0x000fe40003fa5350 */
[----:B------:R-:W-:Y:S03]  /*6160*/  ISETP.NE.AND.EX P3, PT, RZ, UR41, PT, P3 ;  /* 0x00000029ff007c0c */ /* 0x000fe6000bf65330 */
[----:B------:R-:W-:Y:S01]  /*6170*/  @!P4 PLOP3.LUT P2, PT, P1, PT, PT, 0x80, 0x8 ;  /* 0x000000000008c81c */ /* 0x000fe20000f4f070 */
[----:B------:R-:W-:Y:S01]  /*6180*/  @!UPT UIADD3 URZ, UPT, UPT, URZ, URZ, URZ ;  /* 0x000000fffffff290 */ /* 0x000fe2000fffe0ff */
[----:B------:R-:W-:Y:S11]  /*6190*/  @!P1 BRA `(.L_x_110) ;  /* 0x00000000002c9947 */ /* 0x000ff60003800000 */
[----:B------:R-:W-:Y:S01]  /*61a0*/  ISETP.NE.U32.AND P0, PT, R90, RZ, PT ;  /* 0x000000ff5a00720c */ /* 0x000fe20003f05070 */
[----:B------:R-:W-:Y:S03]  /*61b0*/  IMAD.MOV.U32 R98, RZ, RZ, 0x1 ;  /* 0x00000001ff627424 */ /* 0x000fe600078e00ff */
[----:B------:R-:W-:Y:S11]  /*61c0*/  ISETP.NE.AND.EX P0, PT, R91, RZ, PT, P0 ;  /* 0x000000ff5b00720c */ /* 0x000ff60003f05300 */
[----:B------:R-:W-:Y:S02]  /*61d0*/  @!UPT UIADD3 URZ, UPT, UPT, URZ, URZ, URZ ;  /* 0x000000fffffff290 */ /* 0x000fe4000fffe0ff */
[----:B------:R-:W1:Y:S01]  /*61e0*/  @P0 LDC.64 R2, c[0x0][0x888] ;  /* 0x00022200ff020b82 */ /* 0x000e620000000a00 */
[----:B------:R-:W-:Y:S04]  /*61f0*/  @P0 IMAD R0, R92, UR52, RZ ;  /* 0x000000345c000c24 */ /* 0x000fe8000f8e02ff */
[----:B-1----:R-:W-:Y:S04]  /*6200*/  @P0 IMAD.WIDE R2, R0, 0x4, R2 ;  /* 0x0000000400020825 */ /* 0x002fe800078e0202 */
[----:B------:R-:W-:Y:S01]  /*6210*/  HFMA2 R0, -RZ, RZ, 0, 5.9604644775390625e-08 ;  /* 0x00000001ff007431 */ /* 0x000fe200000001ff */
[----:B-----5:R1:W5:Y:S04]  /*6220*/  @P0 LDG.E R49, desc[UR46][R2.64] ;  /* 0x0000002e02310981 */ /* 0x020368000c1e1900 */
[----:B------:R-:W-:Y:S01]  /*6230*/  @!P0 PRMT R98, R0, 0x7610, R98 ;  /* 0x0000761000628816 */ /* 0x000fe20000000062 */
[----:B-1----:R-:W2:Y:S06]  /*6240*/  @!P0 LDC R49, c[0x0][0x880] ;  /* 0x00022000ff318b82 */ /* 0x002eac0000000800 */
.L_x_110:
[----:B------:R-:W-:Y:S05]  /*6250*/  @!P5 BRA `(.L_x_111) ;  /* 0x000000000020d947 */ /* 0x000fea0003800000 */
[----:B------:R-:W-:Y:S04]  /*6260*/  ISETP.NE.U32.AND P0, PT, R86, RZ, PT ;  /* 0x000000ff5600720c */ /* 0x000fe80003f05070 */
[----:B------:R-:W-:Y:S11]  /*6270*/  ISETP.NE.AND.EX P0, PT, R87, RZ, PT, P0 ;  /* 0x000000ff5700720c */ /* 0x000ff60003f05300 */
[----:B------:R-:W-:Y:S02]  /*6280*/  @!UPT UIADD3 URZ, UPT, UPT, URZ, URZ, URZ ;  /* 0x000000fffffff290 */ /* 0x000fe4000fffe0ff */
[----:B------:R-:W1:Y:S01]  /*6290*/  @P0 LDC.64 R2, c[0x0][0x8a8] ;  /* 0x00022a00ff020b82 */ /* 0x000e620000000a00 */
[----:B------:R-:W-:Y:S04]  /*62a0*/  @P0 IMAD R0, R88, UR52, RZ ;  /* 0x0000003458000c24 */ /* 0x000fe8000f8e02ff */
[----:B-1----:R-:W-:Y:S05]  /*62b0*/  @P0 IMAD.WIDE R2, R0, 0x4, R2 ;  /* 0x0000000400020825 */ /* 0x002fea00078e0202 */
[----:B-----5:R1:W5:Y:S02]  /*62c0*/  @P0 LDG.E R47, desc[UR46][R2.64] ;  /* 0x0000002e022f0981 */ /* 0x020364000c1e1900 */
[----:B-1----:R-:W3:Y:S02]  /*62d0*/  @!P0 LDC R47, c[0x0][0x8a0] ;  /* 0x00022800ff2f8b82 */ /* 0x002ee40000000800 */
.L_x_111:
[----:B--2--5:R-:W-:Y:S01]  /*62e0*/  FSETP.NEU.AND P0, PT, R49, RZ, PT ;  /* 0x000000ff3100720b */ /* 0x024fe20003f0d000 */
[----:B------:R-:W-:Y:S01]  /*62f0*/  USHF.R.S32.HI UR4, URZ, 0x1f, UR52 ;  /* 0x0000001fff047899 */ /* 0x000fe20008011434 */
[----:B------:R-:W-:Y:S01]  /*6300*/  SEL R3, RZ, 0xffffffff, P3 ;  /* 0xffffffffff037807 */ /* 0x000fe20001800000 */
[----:B------:R-:W-:Y:S01]  /*6310*/  IMAD.U32 R0, RZ, RZ, UR38 ;  /* 0x00000026ff007e24 */ /* 0x000fe2000f8e00ff */
[----:B------:R-:W-:Y:S01]  /*6320*/  @!P4 LOP3.LUT P3, RZ, R98, 0xff, RZ, 0xc0, !PT ;  /* 0x000000ff62ffc812 */ /* 0x000fe2000786c0ff */
[----:B------:R-:W1:Y:S01]  /*6330*/  LDCU UR5, c[0x0][0x8c8] ;  /* 0x00011900ff0577ac */ /* 0x000e620008000800 */
[----:B------:R-:W-:Y:S02]  /*6340*/  @!P4 SEL R2, RZ, 0xffffffff, P0 ;  /* 0xffffffffff02c807 */ /* 0x000fe40000000000 */
[----:B------:R-:W-:Y:S01]  /*6350*/  IADD3 R6, P5, PT, R110, UR38, RZ ;  /* 0x000000266e067c10 */ /* 0x000fe2000ffbe0ff */
[----:B------:R-:W-:Y:S01]  /*6360*/  UISETP.NE.U32.AND UP0, UPT, UR42, URZ, UPT ;  /* 0x000000ff2a00728c */ /* 0x000fe2000bf05070 */
[----:B------:R-:W-:Y:S02]  /*6370*/  @P2 SEL R2, R3, R2, !P3 ;  /* 0x0000000203022207 */ /* 0x000fe40005800000 */
[----:B------:R-:W-:Y:S01]  /*6380*/  LEA.HI.X.SX32 R7, R0, RZ, 0x1, P5 ;  /* 0x000000ff00077211 */ /* 0x000fe200028f0eff */
[----:B------:R-:W-:Y:S01]  /*6390*/  IMAD R0, R40, UR4, RZ ;  /* 0x0000000428007c24 */ /* 0x000fe2000f8e02ff */
[----:B------:R-:W-:Y:S01]  /*63a0*/  @!P4 LOP3.LUT R2, R2, 0x1, RZ, 0xc0, !PT ;  /* 0x000000010202c812 */ /* 0x000fe200078ec0ff */
[----:B------:R-:W-:Y:S01]  /*63b0*/  UISETP.NE.AND.EX UP0, UPT, UR43, URZ, UPT, UP0 ;  /* 0x000000ff2b00728c */ /* 0x000fe2000bf05300 */
[----:B------:R-:W-:Y:S01]  /*63c0*/  LOP3.LUT R107, R107, 0x1, RZ, 0x3c, !PT ;  /* 0x000000016b6b7812 */ /* 0x000fe200078e3cff */
[----:B------:R-:W-:Y:S01]  /*63d0*/  IMAD R0, R41, UR52, R0 ;  /* 0x0000003429007c24 */ /* 0x000fe2000f8e0200 */
[----:B------:R-:W-:Y:S01]  /*63e0*/  ISETP.NE.U32.OR P6, PT, R2, 0x1, P4 ;  /* 0x000000010200780c */ /* 0x000fe200027c5470 */
[----:B------:R-:W-:Y:S03]  /*63f0*/  IMAD.WIDE.U32 R6, R40, UR52, R6 ;  /* 0x0000003428067c25 */ /* 0x000fe6000f8e0006 */
[----:B------:R-:W-:Y:S01]  /*6400*/  P2R R117, PR, RZ, 0x40 ;  /* 0x00000040ff757803 */ /* 0x000fe20000000000 */
[----:B------:R-:W-:Y:S01]  /*6410*/  IMAD.IADD R0, R7, 0x1, R0 ;  /* 0x0000000107007824 */ /* 0x000fe200078e0200 */
[C---:B------:R-:W-:Y:S01]  /*6420*/  LEA R4, P2, R6.reuse, UR42, 0x1 ;  /* 0x0000002a06047c11 */ /* 0x040fe2000f8408ff */
[----:B-1----:R-:W-:Y:S03]  /*6430*/  IMAD.U32 R2, RZ, RZ, UR5 ;  /* 0x00000005ff027e24 */ /* 0x002fe6000f8e00ff */
[----:B------:R-:W-:Y:S03]  /*6440*/  LEA.HI.X R5, R6, UR43, R0, 0x1, P2 ;  /* 0x0000002b06057c11 */ /* 0x000fe600090f0c00 */
[----:B------:R-:W-:Y:S01]  /*6450*/  @P6 SHF.L.U32 R0, R107, 0x1f, RZ ;  /* 0x0000001f6b006819 */ /* 0x000fe200000006ff */
[----:B------:R-:W-:Y:S06]  /*6460*/  BRA.U !UP0, `(.L_x_112) ;  /* 0x0000000108207547 */ /* 0x000fec000b800000 */
[----:B------:R-:W-:Y:S02]  /*6470*/  VIADD R2, R111, UR37 ;  /* 0x000000256f027c36 */ /* 0x000fe40008000000 */
[----:B------:R-:W-:Y:S03]  /*6480*/  VIADD R6, R110, UR38 ;  /* 0x000000266e067c36 */ /* 0x000fe60008000000 */
[----:B------:R-:W-:Y:S02]  /*6490*/  ISETP.GE.AND P2, PT, R2, UR49, PT ;  /* 0x0000003102007c0c */ /* 0x000fe4000bf46270 */
[----:B------:R-:W-:Y:S02]  /*64a0*/  PRMT R2, RZ, 0x7610, R2 ;  /* 0x00007610ff027816 */ /* 0x000fe40000000002 */
[----:B------:R-:W-:Y:S11]  /*64b0*/  ISETP.GE.OR P2, PT, R6, UR48, P2 ;  /* 0x0000003006007c0c */ /* 0x000ff60009746670 */
[----:B------:R-:W-:Y:S02]  /*64c0*/  @!UPT UIADD3 URZ, UPT, UPT, URZ, URZ, URZ ;  /* 0x000000fffffff290 */ /* 0x000fe4000fffe0ff */
[----:B------:R-:W2:Y:S02]  /*64d0*/  @!P2 LDG.E.U16 R2, desc[UR46][R4.64] ;  /* 0x0000002e0402a981 */ /* 0x000ea4000c1e1500 */
[----:B--2---:R-:W-:Y:S07]  /*64e0*/  HADD2.F32 R2, -RZ, R2.H0_H0 ;  /* 0x20000002ff027230 */ /* 0x004fee0000004100 */
.L_x_112:
[----:B------:R1:W2:Y:S01]  /*64f0*/  @P6 SYNCS.PHASECHK.TRANS64.TRYWAIT P3, [UR44+0x80], R0 ;  /* 0x00008000ff0065a7 */ /* 0x0002a2000806112c */
[----:B------:R-:W-:Y:S01]  /*6500*/  LEA R120, R84, UR44, 0x3 ;  /* 0x0000002c54787c11 */ /* 0x000fe2000f8e18ff */
[----:B------:R-:W-:Y:S01]  /*6510*/  BSSY B1, `(.L_x_113) ;  /* 0x000002d000017945 */ /* 0x000fe20003800000 */
[----:B------:R-:W-:Y:S01]  /*6520*/  LOP3.LUT P4, R118, R98, 0xff, RZ, 0xc0, !PT ;  /* 0x000000ff62767812 */ /* 0x000fe2000788c0ff */
[----:B------:R-:W-:Y:S01]  /*6530*/  IMAD.MOV.U32 R61, RZ, RZ, 0x1 ;  /* 0x00000001ff3d7424 */ /* 0x000fe200078e00ff */
[----:B------:R-:W-:Y:S01]  /*6540*/  SEL R4, RZ, 0xffffffff, P0 ;  /* 0xffffffffff047807 */ /* 0x000fe20000000000 */
[----:B------:R-:W-:Y:S01]  /*6550*/  IMAD R51, R84, 0x80, R85 ;  /* 0x0000008054337824 */ /* 0x000fe200078e0255 */
[----:B------:R-:W-:Y:S01]  /*6560*/  CS2R R82, SRZ ;  /* 0x0000000000527805 */ /* 0x000fe2000001ff00 */
[----:B------:R-:W-:Y:S01]  /*6570*/  IMAD R119, R113, -0x10, R109 ;  /* 0xfffffff071777824 */ /* 0x000fe200078e026d */
[----:B------:R-:W-:Y:S01]  /*6580*/  @P1 SEL R4, R3, R4, !P4 ;  /* 0x0000000403041207 */ /* 0x000fe20006000000 */
[----:B------:R-:W-:Y:S01]  /*6590*/  IMAD.MOV.U32 R60, RZ, RZ, RZ ;  /* 0x000000ffff3c7224 */ /* 0x000fe200078e00ff */
[----:B------:R-:W-:Y:S02]  /*65a0*/  CS2R R80, SRZ ;  /* 0x0000000000507805 */ /* 0x000fe4000001ff00 */
[----:B------:R-:W-:Y:S02]  /*65b0*/  CS2R R74, SRZ ;  /* 0x00000000004a7805 */ /* 0x000fe4000001ff00 */
[----:B------:R-:W-:Y:S02]  /*65c0*/  LOP3.LUT R4, R4, 0x1, RZ, 0xc0, !PT ;  /* 0x0000000104047812 */ /* 0x000fe400078ec0ff */
[----:B------:R-:W-:Y:S02]  /*65d0*/  CS2R R72, SRZ ;  /* 0x0000000000487805 */ /* 0x000fe4000001ff00 */
[----:B------:R-:W-:Y:S02]  /*65e0*/  CS2R R66, SRZ ;  /* 0x0000000000427805 */ /* 0x000fe4000001ff00 */
[----:B------:R-:W-:Y:S02]  /*65f0*/  CS2R R64, SRZ ;  /* 0x0000000000407805 */ /* 0x000fe4000001ff00 */
[----:B------:R-:W-:Y:S02]  /*6600*/  ISETP.NE.U32.AND P0, PT, R4, 0x1, PT ;  /* 0x000000010400780c */ /* 0x000fe40003f05070 */
[----:B------:R-:W-:Y:S02]  /*6610*/  CS2R R58, SRZ ;  /* 0x00000000003a7805 */ /* 0x000fe4000001ff00 */
[----:B------:R-:W-:Y:S02]  /*6620*/  CS2R R56, SRZ ;  /* 0x0000000000387805 */ /* 0x000fe4000001ff00 */
[----:B------:R-:W-:Y:S02]  /*6630*/  P2R R62, PR, RZ, 0x1 ;  /* 0x00000001ff3e7803 */ /* 0x000fe40000000000 */
[----:B-1----:R-:W-:Y:S04]  /*6640*/  SHF.L.U32 R0, R106, 0x1f, RZ ;  /* 0x0000001f6a007819 */ /* 0x002fe800000006ff */
[----:B------:R1:W4:Y:S01]  /*6650*/  SYNCS.PHASECHK.TRANS64.TRYWAIT P2, [R120+URZ+0xf0], R0 ;  /* 0x0000f000780075a7 */ /* 0x00032200080411ff */
[----:B--2---:R-:W-:Y:S01]  /*6660*/  @P6 SEL R61, RZ, 0x1, !P3 ;  /* 0x00000001ff3d6807 */ /* 0x004fe20005800000 */
[----:B-1----:R-:W-:Y:S06]  /*6670*/  @!P6 BRA `(.L_x_114) ;  /* 0x000000000058e947 */ /* 0x002fec0003800000 */
[----:B------:R-:W-:Y:S01]  /*6680*/  IMAD.MOV.U32 R83, RZ, RZ, RZ ;  /* 0x000000ffff537224 */ /* 0x000fe200078e00ff */
[----:B------:R-:W-:Y:S01]  /*6690*/  ISETP.NE.AND P0, PT, R61, RZ, PT ;  /* 0x000000ff3d00720c */ /* 0x000fe20003f05270 */
[----:B------:R-:W-:Y:S01]  /*66a0*/  BSSY B0, `(.L_x_115) ;  /* 0x000000c000007945 */ /* 0x000fe20003800000 */
[----:B------:R-:W-:Y:S02]  /*66b0*/  CS2R R58, SRZ ;  /* 0x00000000003a7805 */ /* 0x000fe4000001ff00 */
[----:B------:R-:W-:Y:S02]  /*66c0*/  CS2R R56, SRZ ;  /* 0x0000000000387805 */ /* 0x000fe4000001ff00 */
[----:B------:R-:W-:Y:S02]  /*66d0*/  CS2R R66, SRZ ;  /* 0x0000000000427805 */ /* 0x000fe4000001ff00 */
[----:B------:R-:W-:Y:S02]  /*66e0*/  CS2R R64, SRZ ;  /* 0x0000000000407805 */ /* 0x000fe4000001ff00 */
[----:B------:R-:W-:Y:S02]  /*66f0*/  CS2R R74, SRZ ;  /* 0x00000000004a7805 */ /* 0x000fe4000001ff00 */
[----:B------:R-:W-:Y:S02]  /*6700*/  CS2R R72, SRZ ;  /* 0x0000000000487805 */ /* 0x000fe4000001ff00 */
[----:B------:R-:W-:Y:S01]  /*6710*/  CS2R R80, SRZ ;  /* 0x0000000000507805 */ /* 0x000fe2000001ff00 */
[----:B------:R-:W-:Y:S06]  /*6720*/  @P0 BRA `(.L_x_116) ;  /* 0x00000000000c0947 */ /* 0x000fec0003800000 */
[----:B------:R-:W-:Y:S04]  /*6730*/  SHF.L.U32 R4, R107, 0x1f, RZ ;  /* 0x0000001f6b047819 */ /* 0x000fe800000006ff */
[----:B------:R-:W1:Y:S02]  /*6740*/  SYNCS.PHASECHK.TRANS64.TRYWAIT P0, [UR44+0x80], R4 ;  /* 0x00008004ff0075a7 */ /* 0x000e64000800112c */
[----:B-1----:R-:W-:Y:S05]  /*6750*/  @!P0 BRA `(.L_x_117) ;  /* 0x0000004000648947 */ /* 0x002fea0003800000 */
.L_x_116:
[----:B------:R-:W-:Y:S05]  /*6760*/  BSYNC B0 ;  /* 0x0000000000007941 */ /* 0x000fea0003800000 */
.L_x_115:
[----:B------:R-:W-:Y:S01]  /*6770*/  ISETP.NE.AND P0, PT, R62, RZ, PT ;  /* 0x000000ff3e00720c */ /* 0x000fe20003f05270 */
[----:B------:R-:W-:Y:S11]  /*6780*/  HFMA2 R60, -RZ, RZ, 0, 5.9604644775390625e-08 ;  /* 0x00000001ff3c7431 */ /* 0x000ff600000001ff */
[----:B------:R-:W-:Y:S01]  /*6790*/  @!UPT UIADD3 URZ, UPT, UPT, URZ, URZ, URZ ;  /* 0x000000fffffff290 */ /* 0x000fe2000fffe0ff */
[----:B------:R2:W1:Y:S04]  /*67a0*/  @P0 LDS.128 R56, [R112] ;  /* 0x0000000070380984 */ /* 0x0004680000000c00 */
[----:B------:R2:W1:Y:S04]  /*67b0*/  @P0 LDS.128 R64, [R109+0x10] ;  /* 0x000010006d400984 */ /* 0x0004680000000c00 */
[----:B------:R2:W1:Y:S04]  /*67c0*/  @P0 LDS.128 R72, [R108+0x20] ;  /* 0x000020006c480984 */ /* 0x0004680000000c00 */
[----:B------:R2:W1:Y:S02]  /*67d0*/  @P0 LDS.128 R80, [R119+0x30] ;  /* 0x0000300077500984 */ /* 0x0004640000000c00 */
.L_x_114:
[----:B------:R-:W-:Y:S05]  /*67e0*/  BSYNC B1 ;  /* 0x0000000000017941 */ /* 0x000fea0003800000 */
.L_x_113:
[----:B-1----:R-:W-:Y:S04]  /*67f0*/  SHF.R.U32.HI R3, RZ, 0x15, R51 ;  /* 0x00000015ff037819 */ /* 0x002fe80000011633 */
[----:B------:R-:W-:Y:S01]  /*6800*/  LOP3.LUT P0, RZ, R3, 0x3, R99, 0x48, !PT ;  /* 0x0000000303ff7812 */ /* 0x000fe20007804863 */
[----:B------:R-:W-:Y:S01]  /*6810*/  @!UPT UIADD3 URZ, UPT, UPT, URZ, URZ, URZ ;  /* 0x000000fffffff290 */ /* 0x000fe2000fffe0ff */
[----:B----4-:R-:W-:Y:S11]  /*6820*/  @P2 BRA `(.L_x_118) ;  /* 0x0000000000082947 */ /* 0x010ff60003800000 */
[----:B------:R-:W1:Y:S02]  /*6830*/  SYNCS.PHASECHK.TRANS64.TRYWAIT P1, [R120+URZ+0xf0], R0 ;  /* 0x0000f000780075a7 */ /* 0x000e6400080211ff */
[----:B-1----:R-:W-:Y:S05]  /*6840*/  @!P1 BRA `(.L_x_119) ;  /* 0x0000004000409947 */ /* 0x002fea0003800000 */
.L_x_118:
[----:B------:R-:W-:Y:S05]  /*6850*/  @!P0 BRA `(.L_x_120) ;  /* 0x0000000000408947 */ /* 0x000fea0003800000 */
[----:B------:R-:W4:Y:S01]  /*6860*/  LDCU.64 UR8, c[0x4][0x70] ;  /* 0x01000e00ff0877ac */ /* 0x000f220008000a00 */
[----:B------:R-:W-:Y:S01]  /*6870*/  MOV R15, 0x0 ;  /* 0x00000000000f7802 */ /* 0x000fe20000000f00 */
[----:B------:R-:W-:Y:S02]  /*6880*/  HFMA2 R12, -RZ, RZ, 0, 5.9604644775390625e-08 ;  /* 0x00000001ff0c7431 */ /* 0x000fe400000001ff */
[----:B------:R-:W-:Y:S02]  /*6890*/  IMAD.MOV.U32 R8, RZ, RZ, 0x192 ;  /* 0x00000192ff087424 */ /* 0x000fe400078e00ff */
[----:B------:R-:W-:Y:S01]  /*68a0*/  IMAD.MOV.U32 R13, RZ, RZ, RZ ;  /* 0x000000ffff0d7224 */ /* 0x000fe200078e00ff */
[----:B------:R-:W5:Y:S01]  /*68b0*/  LDCU.64 UR6, c[0x4][0x78] ;  /* 0x01000f00ff0677ac */ /* 0x000f620008000a00 */
[----:B------:R-:W1:Y:S01]  /*68c0*/  LDC.64 R14, c[0x4][R15] ;  /* 0x010000000f0e7b82 */ /* 0x000e620000000a00 */
[----:B------:R-:W2:Y:S01]  /*68d0*/  LDCU.64 UR4, c[0x4][0x10] ;  /* 0x01000200ff0477ac */ /* 0x000ea20008000a00 */
[----:B----4-:R-:W-:Y:S01]  /*68e0*/  MOV R5, UR9 ;  /* 0x0000000900057c02 */ /* 0x010fe20008000f00 */
[----:B------:R-:W-:Y:S01]  /*68f0*/  IMAD.U32 R4, RZ, RZ, UR8 ;  /* 0x00000008ff047e24 */ /* 0x000fe2000f8e00ff */
[----:B-----5:R-:W-:Y:S01]  /*6900*/  MOV R7, UR7 ;  /* 0x0000000700077c02 */ /* 0x020fe20008000f00 */
[----:B------:R-:W-:Y:S01]  /*6910*/  IMAD.U32 R6, RZ, RZ, UR6 ;  /* 0x00000006ff067e24 */ /* 0x000fe2000f8e00ff */
[----:B--2---:R-:W-:Y:S01]  /*6920*/  MOV R11, UR5 ;  /* 0x00000005000b7c02 */ /* 0x004fe20008000f00 */
[----:B------:R-:W-:Y:S02]  /*6930*/  IMAD.U32 R10, RZ, RZ, UR4 ;  /* 0x00000004ff0a7e24 */ /* 0x000fe4000f8e00ff */
[----:B------:R-:W-:Y:S07]  /*6940*/  LEPC R20, `(.L_x_120) ;  /* 0x000000001014794e */ /* 0x000fee0000000000 */
[----:B-1-3--:R-:W-:Y:S05]  /*6950*/  CALL.ABS.NOINC R14 ;  /* 0x000000000e007343 */ /* 0x00afea0003c00000 */
.L_x_120:
[----:B------:R-:W-:Y:S05]  /*6960*/  WARPSYNC.ALL ;  /* 0x0000000000007948 */ /* 0x000fea0003800000 */
[----:B------:R-:W-:Y:S01]  /*6970*/  R2UR UR4, R51 ;  /* 0x00000000330472ca */ /* 0x000fe200000e0000 */
[--C-:B------:R-:W-:Y:S01]  /*6980*/  HADD2.F32 R48, -RZ, R56.reuse.H0_H0 ;  /* 0x20000038ff307230 */ /* 0x100fe20000004100 */
[----:B------:R-:W-:Y:S01]  /*6990*/  ISETP.NE.AND P0, PT, R114, RZ, PT ;  /* 0x000000ff7200720c */ /* 0x000fe20003f05270 */
[----:B------:R-:W-:Y:S01]  /*69a0*/  HADD2.F32 R50, -RZ, R56.H1_H1 ;  /* 0x30000038ff327230 */ /* 0x000fe20000004100 */
[----:B------:R-:W-:Y:S09]  /*69b0*/  BSSY.RECONVERGENT B0, `(.L_x_121) ;  /* 0x000008a000007945 */ /* 0x000ff20003800200 */
[----:B------:R-:W1:Y:S02]  /*69c0*/  LDTM.x32 R4, tmem[UR4] ;  /* 0x00000004000479ee */ /* 0x000e6400082c0000 */
[C-C-:B-1-3--:R-:W-:Y:S01]  /*69d0*/  FFMA R0, R47.reuse, R4, R2.reuse ;  /* 0x000000042f007223 */ /* 0x14afe20000000002 */
[C-C-:B------:R-:W-:Y:S01]  /*69e0*/  FFMA R3, R47.reuse, R5, R2.reuse ;  /* 0x000000052f037223 */ /* 0x140fe20000000002 */
        /* <DEDUP_REMOVED lines=27> */
[--C-:B------:R-:W-:Y:S02]  /*6ba0*/  HADD2.F32 R32, -RZ, R57.reuse.H0_H0 ;  /* 0x20000039ff207230 */ /* 0x100fe40000004100 */
[C-C-:B------:R-:W-:Y:S01]  /*6bb0*/  FFMA R29, R47.reuse, R33, R2.reuse ;  /* 0x000000212f1d7223 */ /* 0x140fe20000000002 */
[----:B------:R-:W-:Y:S02]  /*6bc0*/  HADD2.F32 R33, -RZ, R57.H1_H1 ;  /* 0x30000039ff217230 */ /* 0x000fe40000004100 */
[C-C-:B------:R-:W-:Y:S01]  /*6bd0*/  FFMA R34, R47.reuse, R34, R2.reuse ;  /* 0x000000222f227223 */ /* 0x140fe20000000002 */
[----:B------:R-:W-:Y:S01]  /*6be0*/  FFMA R35, R47, R35, R2 ;  /* 0x000000232f237223 */ /* 0x000fe20000000002 */
[C---:B------:R-:W-:Y:S01]  /*6bf0*/  FFMA R0, R49.reuse, R48, R0 ;  /* 0x0000003031007223 */ /* 0x040fe20000000000 */
[--C-:B------:R-:W-:Y:S02]  /*6c00*/  HADD2.F32 R48, -RZ, R58.reuse.H0_H0 ;  /* 0x2000003aff307230 */ /* 0x100fe40000004100 */
[C---:B------:R-:W-:Y:S01]  /*6c10*/  FFMA R3, R49.reuse, R50, R3 ;  /* 0x0000003231037223 */ /* 0x040fe20000000003 */
[C---:B------:R-:W-:Y:S01]  /*6c20*/  FFMA R6, R49.reuse, R32, R6 ;  /* 0x0000002031067223 */ /* 0x040fe20000000006 */
[----:B------:R-:W-:Y:S02]  /*6c30*/  HADD2.F32 R32, -RZ, R58.H1_H1 ;  /* 0x3000003aff207230 */ /* 0x000fe40000004100 */
[C---:B------:R-:W-:Y:S01]  /*6c40*/  FFMA R7, R49.reuse, R33, R7 ;  /* 0x0000002131077223 */ /* 0x040fe20000000007 */
[----:B------:R-:W-:Y:S01]  /*6c50*/  FFMA R4, R49, R48, R4 ;  /* 0x0000003031047223 */ /* 0x000fe20000000004 */
[----:B------:R-:W-:Y:S01]  /*6c60*/  F2FP.F16.F32.PACK_AB R52, R3, R0 ;  /* 0x000000000334723e */ /* 0x000fe200000000ff */
[--C-:B------:R-:W-:Y:S02]  /*6c70*/  HADD2.F32 R0, -RZ, R59.reuse.H0_H0 ;  /* 0x2000003bff007230 */ /* 0x100fe40000004100 */
[----:B------:R-:W-:Y:S01]  /*6c80*/  FFMA R5, R49, R32, R5 ;  /* 0x0000002031057223 */ /* 0x000fe20000000005 */
[----:B------:R-:W-:Y:S01]  /*6c90*/  HADD2.F32 R3, -RZ, R59.H1_H1 ;  /* 0x3000003bff037230 */ /* 0x000fe20000004100 */
[----:B------:R-:W-:Y:S01]  /*6ca0*/  F2FP.F16.F32.PACK_AB R53, R7, R6 ;  /* 0x000000060735723e */ /* 0x000fe200000000ff */
[----:B------:R-:W-:Y:S02]  /*6cb0*/  HADD2.F32 R6, -RZ, R83.H1_H1 ;  /* 0x30000053ff067230 */ /* 0x000fe40000004100 */
[C---:B------:R-:W-:Y:S01]  /*6cc0*/  FFMA R10, R49.reuse, R0, R10 ;  /* 0x00000000310a7223 */ /* 0x040fe2000000000a */
[--C-:B------:R-:W-:Y:S02]  /*6cd0*/  HADD2.F32 R0, -RZ, R64.reuse.H0_H0 ;  /* 0x20000040ff007230 */ /* 0x100fe40000004100 */
[----:B------:R-:W-:Y:S01]  /*6ce0*/  FFMA R11, R49, R3, R11 ;  /* 0x00000003310b7223 */ /* 0x000fe2000000000b */
[----:B------:R-:W-:Y:S01]  /*6cf0*/  F2FP.F16.F32.PACK_AB R54, R5, R4 ;  /* 0x000000040536723e */ /* 0x000fe200000000ff */
[----:B------:R-:W-:Y:S02]  /*6d00*/  HADD2.F32 R3, -RZ, R64.H1_H1 ;  /* 0x30000040ff037230 */ /* 0x000fe40000004100 */
[----:B------:R-:W-:Y:S01]  /*6d10*/  FFMA R8, R49, R0, R8 ;  /* 0x0000000031087223 */ /* 0x000fe20000000008 */
[--C-:B------:R-:W-:Y:S01]  /*6d20*/  HADD2.F32 R4, -RZ, R65.reuse.H0_H0 ;  /* 0x20000041ff047230 */ /* 0x100fe20000004100 */
[----:B------:R-:W-:Y:S01]  /*6d30*/  F2FP.F16.F32.PACK_AB R55, R11, R10 ;  /* 0x0000000a0b37723e */ /* 0x000fe200000000ff */
[----:B------:R-:W-:Y:S02]  /*6d40*/  HADD2.F32 R0, -RZ, R65.H1_H1 ;  /* 0x30000041ff007230 */ /* 0x000fe40000004100 */
[C---:B------:R-:W-:Y:S01]  /*6d50*/  FFMA R9, R49.reuse, R3, R9 ;  /* 0x0000000331097223 */ /* 0x040fe20000000009 */
[--C-:B------:R-:W-:Y:S02]  /*6d60*/  HADD2.F32 R3, -RZ, R66.reuse.H0_H0 ;  /* 0x20000042ff037230 */ /* 0x100fe40000004100 */
[C---:B------:R-:W-:Y:S01]  /*6d70*/  FFMA R14, R49.reuse, R4, R14 ;  /* 0x00000004310e7223 */ /* 0x040fe2000000000e */
[----:B------:R1:W-:Y:S01]  /*6d80*/  STS.128 [R112], R52 ;  /* 0x0000003470007388 */ /* 0x0003e20000000c00 */
[C---:B------:R-:W-:Y:S01]  /*6d90*/  FFMA R15, R49.reuse, R0, R15 ;  /* 0x00000000310f7223 */ /* 0x040fe2000000000f */
[----:B------:R-:W-:Y:S02]  /*6da0*/  HADD2.F32 R0, -RZ, R66.H1_H1 ;  /* 0x30000042ff007230 */ /* 0x000fe40000004100 */
[----:B------:R-:W-:Y:S01]  /*6db0*/  FFMA R12, R49, R3, R12 ;  /* 0x00000003310c7223 */ /* 0x000fe2000000000c */
[--C-:B------:R-:W-:Y:S01]  /*6dc0*/  HADD2.F32 R4, -RZ, R67.reuse.H0_H0 ;  /* 0x20000043ff047230 */ /* 0x100fe20000004100 */
[----:B------:R-:W-:Y:S01]  /*6dd0*/  F2FP.F16.F32.PACK_AB R8, R9, R8 ;  /* 0x000000080908723e */ /* 0x000fe200000000ff */
[--C-:B------:R-:W-:Y:S02]  /*6de0*/  HADD2.F32 R3, -RZ, R72.reuse.H0_H0 ;  /* 0x20000048ff037230 */ /* 0x100fe40000004100 */
[C---:B------:R-:W-:Y:S01]  /*6df0*/  FFMA R13, R49.reuse, R0, R13 ;  /* 0x00000000310d7223 */ /* 0x040fe2000000000d */
[----:B------:R-:W-:Y:S02]  /*6e00*/  HADD2.F32 R0, -RZ, R67.H1_H1 ;  /* 0x30000043ff007230 */ /* 0x000fe40000004100 */
[----:B------:R-:W-:Y:S01]  /*6e10*/  FFMA R18, R49, R4, R18 ;  /* 0x0000000431127223 */ /* 0x000fe20000000012 */
[----:B------:R-:W-:Y:S01]  /*6e20*/  HADD2.F32 R4, -RZ, R72.H1_H1 ;  /* 0x30000048ff047230 */ /* 0x000fe20000004100 */
[----:B------:R-:W-:Y:S01]  /*6e30*/  F2FP.F16.F32.PACK_AB R9, R15, R14 ;  /* 0x0000000e0f09723e */ /* 0x000fe200000000ff */
[----:B------:R-:W-:Y:S02]  /*6e40*/  HADD2.F32 R5, -RZ, R83.H0_H0 ;  /* 0x20000053ff057230 */ /* 0x000fe40000004100 */
[C---:B------:R-:W-:Y:S01]  /*6e50*/  FFMA R19, R49.reuse, R0, R19 ;  /* 0x0000000031137223 */ /* 0x040fe20000000013 */
[--C-:B------:R-:W-:Y:S02]  /*6e60*/  HADD2.F32 R0, -RZ, R73.reuse.H0_H0 ;  /* 0x20000049ff007230 */ /* 0x100fe40000004100 */
[C---:B------:R-:W-:Y:S01]  /*6e70*/  FFMA R16, R49.reuse, R3, R16 ;  /* 0x0000000331107223 */ /* 0x040fe20000000010 */
[----:B------:R-:W-:Y:S01]  /*6e80*/  FFMA R17, R49, R4, R17 ;  /* 0x0000000431117223 */ /* 0x000fe20000000011 */
[----:B------:R-:W-:Y:S01]  /*6e90*/  HADD2.F32 R3, -RZ, R73.H1_H1 ;  /* 0x30000049ff037230 */ /* 0x000fe20000004100 */
[----:B------:R-:W-:Y:S01]  /*6ea0*/  F2FP.F16.F32.PACK_AB R10, R13, R12 ;  /* 0x0000000c0d0a723e */ /* 0x000fe200000000ff */
[----:B------:R-:W-:Y:S01]  /*6eb0*/  FFMA R22, R49, R0, R22 ;  /* 0x0000000031167223 */ /* 0x000fe20000000016 */
[--C-:B------:R-:W-:Y:S01]  /*6ec0*/  HADD2.F32 R0, -RZ, R74.reuse.H0_H0 ;  /* 0x2000004aff007230 */ /* 0x100fe20000004100 */
[----:B------:R-:W-:Y:S01]  /*6ed0*/  F2FP.F16.F32.PACK_AB R11, R19, R18 ;  /* 0x00000012130b723e */ /* 0x000fe200000000ff */
[----:B------:R-:W-:Y:S01]  /*6ee0*/  FFMA R23, R49, R3, R23 ;  /* 0x0000000331177223 */ /* 0x000fe20000000017 */
[----:B------:R-:W-:Y:S01]  /*6ef0*/  HADD2.F32 R3, -RZ, R74.H1_H1 ;  /* 0x3000004aff037230 */ /* 0x000fe20000004100 */
[----:B------:R-:W-:Y:S01]  /*6f00*/  F2FP.F16.F32.PACK_AB R16, R17, R16 ;  /* 0x000000101110723e */ /* 0x000fe200000000ff */
[C---:B------:R-:W-:Y:S01]  /*6f10*/  FFMA R20, R49.reuse, R0, R20 ;  /* 0x0000000031147223 */ /* 0x040fe20000000014 */
[----:B------:R1:W-:Y:S01]  /*6f20*/  STS.128 [R109+0x10], R8 ;  /* 0x000010086d007388 */ /* 0x0003e20000000c00 */
[--C-:B------:R-:W-:Y:S02]  /*6f30*/  HADD2.F32 R4, -RZ, R75.reuse.H0_H0 ;  /* 0x2000004bff047230 */ /* 0x100fe40000004100 */
[----:B------:R-:W-:Y:S01]  /*6f40*/  FFMA R21, R49, R3, R21 ;  /* 0x0000000331157223 */ /* 0x000fe20000000015 */
[----:B------:R-:W-:Y:S01]  /*6f50*/  HADD2.F32 R0, -RZ, R75.H1_H1 ;  /* 0x3000004bff007230 */ /* 0x000fe20000004100 */
[----:B------:R-:W-:Y:S01]  /*6f60*/  F2FP.F16.F32.PACK_AB R17, R23, R22 ;  /* 0x000000161711723e */ /* 0x000fe200000000ff */
[--C-:B------:R-:W-:Y:S02]  /*6f70*/  HADD2.F32 R3, -RZ, R80.reuse.H0_H0 ;  /* 0x20000050ff037230 */ /* 0x100fe40000004100 */
[C---:B------:R-:W-:Y:S01]  /*6f80*/  FFMA R26, R49.reuse, R4, R26 ;  /* 0x00000004311a7223 */ /* 0x040fe2000000001a */
[--C-:B------:R-:W-:Y:S02]  /*6f90*/  HADD2.F32 R4, -RZ, R81.reuse.H0_H0 ;  /* 0x20000051ff047230 */ /* 0x100fe40000004100 */
[C---:B------:R-:W-:Y:S01]  /*6fa0*/  FFMA R27, R49.reuse, R0, R27 ;  /* 0x00000000311b7223 */ /* 0x040fe2000000001b */
[----:B------:R-:W-:Y:S02]  /*6fb0*/  HADD2.F32 R0, -RZ, R80.H1_H1 ;  /* 0x30000050ff007230 */ /* 0x000fe40000004100 */
[----:B------:R-:W-:Y:S01]  /*6fc0*/  FFMA R24, R49, R3, R24 ;  /* 0x0000000331187223 */ /* 0x000fe20000000018 */
[--C-:B------:R-:W-:Y:S01]  /*6fd0*/  HADD2.F32 R3, -RZ, R82.reuse.H0_H0 ;  /* 0x20000052ff037230 */ /* 0x100fe20000004100 */
[----:B------:R-:W-:Y:S01]  /*6fe0*/  F2FP.F16.F32.PACK_AB R18, R21, R20 ;  /* 0x000000141512723e */ /* 0x000fe200000000ff */
[C---:B------:R-:W-:Y:S01]  /*6ff0*/  FFMA R25, R49.reuse, R0, R25 ;  /* 0x0000000031197223 */ /* 0x040fe20000000019 */
[----:B------:R-:W-:Y:S02]  /*7000*/  HADD2.F32 R0, -RZ, R81.H1_H1 ;  /* 0x30000051ff007230 */ /* 0x000fe40000004100 */
[----:B------:R-:W-:Y:S01]  /*7010*/  FFMA R30, R49, R4, R30 ;  /* 0x00000004311e7223 */ /* 0x000fe2000000001e */
[----:B------:R-:W-:Y:S01]  /*7020*/  HADD2.F32 R4, -RZ, R82.H1_H1 ;  /* 0x30000052ff047230 */ /* 0x000fe20000004100 */
[----:B------:R-:W-:Y:S01]  /*7030*/  F2FP.F16.F32.PACK_AB R19, R27, R26 ;  /* 0x0000001a1b13723e */ /* 0x000fe200000000ff */
[C---:B------:R-:W-:Y:S01]  /*7040*/  FFMA R31, R49.reuse, R0, R31 ;  /* 0x00000000311f7223 */ /* 0x040fe2000000001f */
[C---:B------:R-:W-:Y:S02]  /*7050*/  FFMA R28, R49.reuse, R3, R28 ;  /* 0x00000003311c7223 */ /* 0x040fe4000000001c */
[C---:B------:R-:W-:Y:S01]  /*7060*/  FFMA R29, R49.reuse, R4, R29 ;  /* 0x00000004311d7223 */ /* 0x040fe2000000001d */
[----:B------:R1:W-:Y:S01]  /*7070*/  STS.128 [R108+0x20], R16 ;  /* 0x000020106c007388 */ /* 0x0003e20000000c00 */
[C---:B------:R-:W-:Y:S01]  /*7080*/  FFMA R34, R49.reuse, R5, R34 ;  /* 0x0000000531227223 */ /* 0x040fe20000000022 */
[----:B------:R-:W-:Y:S01]  /*7090*/  FFMA R35, R49, R6, R35 ;  /* 0x0000000631237223 */ /* 0x000fe20000000023 */
[----:B------:R-:W-:Y:S02]  /*70a0*/  F2FP.F16.F32.PACK_AB R24, R25, R24 ;  /* 0x000000181918723e */ /* 0x000fe400000000ff */
[----:B------:R-:W-:Y:S02]  /*70b0*/  F2FP.F16.F32.PACK_AB R25, R31, R30 ;  /* 0x0000001e1f19723e */ /* 0x000fe400000000ff */
[----:B------:R-:W-:Y:S02]  /*70c0*/  F2FP.F16.F32.PACK_AB R26, R29, R28 ;  /* 0x0000001c1d1a723e */ /* 0x000fe400000000ff */
[----:B------:R-:W-:Y:S05]  /*70d0*/  F2FP.F16.F32.PACK_AB R27, R35, R34 ;  /* 0x00000022231b723e */ /* 0x000fea00000000ff */
[----:B------:R1:W-:Y:S01]  /*70e0*/  STS.128 [R119+0x30], R24 ;  /* 0x0000301877007388 */ /* 0x0003e20000000c00 */
[----:B------:R-:W-:Y:S01]  /*70f0*/  @!PT LDS RZ, [RZ] ;  /* 0x00000000fffff984 */ /* 0x000fe20000000800 */
[----:B------:R-:W-:Y:S01]  /*7100*/  @!PT LDS RZ, [RZ] ;  /* 0x00000000fffff984 */ /* 0x000fe20000000800 */
[----:B------:R-:W-:Y:S01]  /*7110*/  @!PT LDS RZ, [RZ] ;  /* 0x00000000fffff984 */ /* 0x000fe20000000800 */
[----:B------:R-:W-:Y:S01]  /*7120*/  @!PT LDS RZ, [RZ] ;  /* 0x00000000fffff984 */ /* 0x000fe20000000800 */
[----:B------:R3:W-:Y:S07]  /*7130*/  MEMBAR.ALL.CTA ;  /* 0x0000000000007992 */ /* 0x0007ee0000008000 */
[----:B---3--:R-:W3:Y:S02]  /*7140*/  FENCE.VIEW.ASYNC.S ;  /* 0x00000000000073c6 */ /* 0x008ee40000000000 */
[----:B---3--:R-:W-:Y:S06]  /*7150*/  BAR.SYNC.DEFER_BLOCKING 0x1, 0x80 ;  /* 0x0042000000007b1d */ /* 0x008fec0000010000 */
[----:B------:R-:W-:Y:S05]  /*7160*/  @P0 BRA `(.L_x_122) ;  /* 0x0000000000380947 */ /* 0x000fea0003800000 */
[----:B------:R-:W-:Y:S02]  /*7170*/  UIADD3 UR4, UPT, UPT, UR44, 0x200, URZ ;  /* 0x000002002c047890 */ /* 0x000fe4000fffe0ff */
[----:B------:R-:W-:Y:S01]  /*7180*/  UIADD3 UR8, UP0, UPT, UR54, 0x680, URZ ;  /* 0x0000068036087890 */ /* 0x000fe2000ff1e0ff */
[----:B------:R-:W-:Y:S01]  /*7190*/  UMOV UR39, UR52 ;  /* 0x0000003400277c82 */ /* 0x000fe20008000000 */
[----:B------:R-:W-:Y:S02]  /*71a0*/  UIADD3 UR5, UPT, UPT, UR37, 0x80, URZ ;  /* 0x0000008025057890 */ /* 0x000fe4000fffe0ff */
[----:B------:R-:W-:Y:S01]  /*71b0*/  MOV R101, UR4 ;  /* 0x0000000400657c02 */ /* 0x000fe20008000f00 */
[----:B------:R-:W-:Y:S02]  /*71c0*/  UIADD3.X UR9, UPT, UPT, URZ, UR55, URZ, UP0, !UPT ;  /* 0x00000037ff097290 */ /* 0x000fe400087fe4ff */
[----:B------:R-:W-:Y:S01]  /*71d0*/  UIADD3 UR4, UPT, UPT, UR44, 0x1200, URZ ;  /* 0x000012002c047890 */ /* 0x000fe2000fffe0ff */
[----:B------:R-:W-:Y:S01]  /*71e0*/  R2UR UR36, R101 ;  /* 0x00000000652472ca */ /* 0x000fe200000e0000 */
[----:B------:R-:W-:Y:S01]  /*71f0*/  UMOV UR6, UR38 ;  /* 0x0000002600067c82 */ /* 0x000fe20008000000 */
[----:B------:R-:W-:Y:S11]  /*7200*/  UMOV UR7, UR52 ;  /* 0x0000003400077c82 */ /* 0x000ff60008000000 */
[----:B------:R3:W-:Y:S01]  /*7210*/  UTMASTG.3D [UR36], [UR8] ;  /* 0x00000024080073b5 */ /* 0x0007e20008010000 */
[----:B------:R3:W-:Y:S01]  /*7220*/  UTMASTG.3D [UR4], [UR8] ;  /* 0x00000004080073b5 */ /* 0x0007e20008010000 */
[----:B------:R0:W-:Y:S01]  /*7230*/  UTMACMDFLUSH ;  /* 0x00000000000079b7 */ /* 0x0001e20000000000 */
[----:B---3--:R-:W-:Y:S04]  /*7240*/  DEPBAR.LE SB0, 0x1 ;  /* 0x000080400000791a */ /* 0x008fe80000000000 */
.L_x_122:
[----:B------:R-:W-:Y:S05]  /*7250*/  BSYNC.RECONVERGENT B0 ;  /* 0x0000000000007941 */ /* 0x000fea0003800200 */
.L_x_121:
[----:B------:R-:W-:Y:S01]  /*7260*/  BAR.SYNC.DEFER_BLOCKING 0x1, 0x80 ;  /* 0x0042000000007b1d */ /* 0x000fe20000010000 */
[----:B------:R-:W-:Y:S01]  /*7270*/  ISETP.NE.AND P1, PT, R117, RZ, PT ;  /* 0x000000ff7500720c */ /* 0x000fe20003f25270 */
[----:B------:R-:W-:Y:S01]  /*7280*/  UISETP.NE.AND UP0, UPT, UR50, URZ, UPT ;  /* 0x000000ff3200728c */ /* 0x000fe2000bf05270 */
[----:B------:R-:W-:Y:S11]  /*7290*/  LEA R3, R60, UR44, 0x3 ;  /* 0x0000002c3c037c11 */ /* 0x000ff6000f8e18ff */
[----:B------:R-:W-:Y:S01]  /*72a0*/  @P1 SHF.L.U32 R4, R107, 0x1f, RZ ;  /* 0x0000001f6b041819 */ /* 0x000fe200000006ff */
[----:B------:R-:W-:Y:S06]  /*72b0*/  BRA.U !UP0, `(.L_x_123) ;  /* 0x0000000108247547 */ /* 0x000fec000b800000 */
[----:B------:R-:W-:Y:S01]  /*72c0*/  IMAD.U32 R5, RZ, RZ, UR51 ;  /* 0x00000033ff057e24 */ /* 0x000fe2000f8e00ff */
[----:B------:R-:W-:Y:S01]  /*72d0*/  MOV R0, UR45 ;  /* 0x0000002d00007c02 */ /* 0x000fe20008000f00 */
[----:B------:R-:W-:Y:S03]  /*72e0*/  UIADD3 UR51, UPT, UPT, UR51, 0x1, URZ ;  /* 0x0000000133337890 */ /* 0x000fe6000fffe0ff */
[----:B------:R-:W-:Y:S01]  /*72f0*/  @P1 LEA R5, R5, UR44, 0x3 ;  /* 0x0000002c05051c11 */ /* 0x000fe2000f8e18ff */
[----:B------:R-:W-:Y:S04]  /*7300*/  UISETP.NE.AND UP0, UPT, UR51, 0x4, UPT ;  /* 0x000000043300788c */ /* 0x000fe8000bf05270 */
[----:B------:R-:W-:Y:S01]  /*7310*/  @P1 VIADD R5, R5, 0xa0 ;  /* 0x000000a005051836 */ /* 0x000fe20000000000 */
[----:B------:R-:W-:Y:S04]  /*7320*/  USEL UR51, UR51, URZ, UP0 ;  /* 0x000000ff33337287 */ /* 0x000fe80008000000 */
[----:B------:R-:W-:Y:S04]  /*7330*/  @P1 PRMT R0, R0, 0x654, R5 ;  /* 0x0000065400001816 */ /* 0x000fe80000000005 */
[----:B------:R3:W-:Y:S04]  /*7340*/  @P1 SYNCS.ARRIVE.TRANS64.RED.A1T0 RZ, [R0+URZ], RZ ;  /* 0x000000ff00ff19a7 */ /* 0x0007e800081004ff */
.L_x_123:
[----:B------:R-:W4:Y:S01]  /*7350*/  @P1 SYNCS.PHASECHK.TRANS64.TRYWAIT P0, [R3+URZ+0x80], R4 ;  /* 0x00008004030015a7 */ /* 0x000f2200080011ff */
[----:B------:R-:W-:Y:S01]  /*7360*/  BSSY B1, `(.L_x_124) ;  /* 0x0000016000017945 */ /* 0x000fe20003800000 */
[----:B----4-:R-:W-:Y:S03]  /*7370*/  @P1 SEL R61, RZ, 0x1, !P0 ;  /* 0x00000001ff3d1807 */ /* 0x010fe60004000000 */
[----:B------:R-:W-:Y:S05]  /*7380*/  @!P1 BRA `(.L_x_125) ;  /* 0x00000000004c9947 */ /* 0x000fea0003800000 */
[----:B------:R-:W-:Y:S01]  /*7390*/  ISETP.NE.AND P0, PT, R61, RZ, PT ;  /* 0x000000ff3d00720c */ /* 0x000fe20003f05270 */
[----:B------:R-:W-:Y:S01]  /*73a0*/  BSSY B0, `(.L_x_126) ;  /* 0x000000b000007945 */ /* 0x000fe20003800000 */
[----:B------:R-:W-:Y:S11]  /*73b0*/  ISETP.NE.AND P1, PT, R62, RZ, PT ;  /* 0x000000ff3e00720c */ /* 0x000ff60003f25270 */
[----:B------:R-:W-:Y:S02]  /*73c0*/  @!UPT UIADD3 URZ, UPT, UPT, URZ, URZ, URZ ;  /* 0x000000fffffff290 */ /* 0x000fe4000fffe0ff */
[C---:B------:R-:W-:Y:S01]  /*73d0*/  @P1 IMAD R7, R60.reuse, 0x2000, R112 ;  /* 0x000020003c071824 */ /* 0x040fe200078e0270 */
[C---:B------:R-:W-:Y:S01]  /*73e0*/  @P1 LEA R5, R60.reuse, R108, 0xd ;  /* 0x0000006c3c051211 */ /* 0x040fe200078e68ff */
[C---:B------:R-:W-:Y:S02]  /*73f0*/  @P1 IMAD R6, R60.reuse, 0x2000, R109 ;  /* 0x000020003c061824 */ /* 0x040fe400078e026d */
[----:B------:R-:W-:Y:S01]  /*7400*/  @P1 IMAD R4, R60, 0x2000, R119 ;  /* 0x000020003c041824 */ /* 0x000fe200078e0277 */
[----:B------:R-:W-:Y:S06]  /*7410*/  @P0 BRA `(.L_x_127) ;  /* 0x00000000000c0947 */ /* 0x000fec0003800000 */
[----:B---3--:R-:W-:Y:S04]  /*7420*/  SHF.L.U32 R0, R107, 0x1f, RZ ;  /* 0x0000001f6b007819 */ /* 0x008fe800000006ff */
[----:B------:R-:W3:Y:S02]  /*7430*/  SYNCS.PHASECHK.TRANS64.TRYWAIT P0, [R3+URZ+0x80], R0 ;  /* 0x00008000030075a7 */ /* 0x000ee400080011ff */
[----:B---3--:R-:W-:Y:S05]  /*7440*/  @!P0 BRA `(.L_x_128) ;  /* 0x0000003400548947 */ /* 0x008fea0003800000 */
.L_x_127:
[----:B------:R-:W-:Y:S05]  /*7450*/  BSYNC B0 ;  /* 0x0000000000007941 */ /* 0x000fea0003800000 */
.L_x_126:
[----:B------:R-:W-:Y:S02]  /*7460*/  ISETP.NE.AND P0, PT, R62, RZ, PT ;  /* 0x000000ff3e00720c */ /* 0x000fe40003f05270 */
[----:B------:R-:W-:Y:S11]  /*7470*/  IADD3 R60, PT, PT, R60, 0x1, RZ ;  /* 0x000000013c3c7810 */ /* 0x000ff60007ffe0ff */
[----:B------:R4:W1:Y:S04]  /*7480*/  @P0 LDS.128 R56, [R7] ;  /* 0x0000000007380984 */ /* 0x0008680000000c00 */
[----:B------:R4:W1:Y:S04]  /*7490*/  @P0 LDS.128 R64, [R6+0x10] ;  /* 0x0000100006400984 */ /* 0x0008680000000c00 */
[----:B------:R4:W1:Y:S04]  /*74a0*/  @P0 LDS.128 R72, [R5+0x20] ;  /* 0x0000200005480984 */ /* 0x0008680000000c00 */
[----:B------:R4:W1:Y:S02]  /*74b0*/  @P0 LDS.128 R80, [R4+0x30] ;  /* 0x0000300004500984 */ /* 0x0008640000000c00 */
.L_x_125:
[----:B------:R-:W-:Y:S05]  /*74c0*/  BSYNC B1 ;  /* 0x0000000000017941 */ /* 0x000fea0003800000 */
.L_x_124:
[----:B---3--:R-:W-:Y:S05]  /*74d0*/  VIADD R0, R51, 0x20 ;  /* 0x0000002033007836 */ /* 0x008fea0000000000 */
[----:B------:R-:W-:Y:S04]  /*74e0*/  SHF.R.U32.HI R0, RZ, 0x15, R0 ;  /* 0x00000015ff007819 */ /* 0x000fe80000011600 */
[----:B------:R-:W-:Y:S11]  /*74f0*/  LOP3.LUT P0, RZ, R0, 0x3, R99, 0x48, !PT ;  /* 0x0000000300ff7812 */ /* 0x000ff60007804863 */
[----:B------:R-:W-:Y:S02]  /*7500*/  @!UPT UIADD3 URZ, UPT, UPT, URZ, URZ, URZ ;  /* 0x000000fffffff290 */ /* 0x000fe4000fffe0ff */
[----:B------:R-:W-:Y:S05]  /*7510*/  @!P0 BRA `(.L_x_129) ;  /* 0x0000000000408947 */ /* 0x000fea0003800000 */
[----:B------:R-:W4:Y:S01]  /*7520*/  LDCU.64 UR8, c[0x4][0x70] ;  /* 0x01000e00ff0877ac */ /* 0x000f220008000a00 */
[----:B------:R-:W-:Y:S01]  /*7530*/  MOV R15, 0x0 ;  /* 0x00000000000f7802 */ /* 0x000fe20000000f00 */
[----:B------:R-:W-:Y:S02]  /*7540*/  HFMA2 R12, -RZ, RZ, 0, 5.9604644775390625e-08 ;  /* 0x00000001ff0c7431 */ /* 0x000fe400000001ff */
[----:B-1----:R-:W-:Y:S02]  /*7550*/  IMAD.MOV.U32 R8, RZ, RZ, 0x192 ;  /* 0x00000192ff087424 */ /* 0x002fe400078e00ff */
[----:B------:R-:W-:Y:S01]  /*7560*/  IMAD.MOV.U32 R13, RZ, RZ, RZ ;  /* 0x000000ffff0d7224 */ /* 0x000fe200078e00ff */
[----:B------:R-:W1:Y:S01]  /*7570*/  LDCU.64 UR6, c[0x4][0x78] ;  /* 0x01000f00ff0677ac */ /* 0x000e620008000a00 */
[----:B------:R-:W3:Y:S01]  /*7580*/  LDC.64 R14, c[0x4][R15] ;  /* 0x010000000f0e7b82 */ /* 0x000ee20000000a00 */
[----:B------:R-:W5:Y:S01]  /*7590*/  LDCU.64 UR4, c[0x4][0x10] ;  /* 0x01000200ff0477ac */ /* 0x000f620008000a00 */
[----:B----4-:R-:W-:Y:S01]  /*75a0*/  MOV R5, UR9 ;  /* 0x0000000900057c02 */ /* 0x010fe20008000f00 */
[----:B------:R-:W-:Y:S01]  /*75b0*/  IMAD.U32 R4, RZ, RZ, UR8 ;  /* 0x00000008ff047e24 */ /* 0x000fe2000f8e00ff */
[----:B-1----:R-:W-:Y:S01]  /*75c0*/  MOV R7, UR7 ;  /* 0x0000000700077c02 */ /* 0x002fe20008000f00 */
[----:B------:R-:W-:Y:S01]  /*75d0*/  IMAD.U32 R6, RZ, RZ, UR6 ;  /* 0x00000006ff067e24 */ /* 0x000fe2000f8e00ff */
[----:B-----5:R-:W-:Y:S01]  /*75e0*/  MOV R11, UR5 ;  /* 0x00000005000b7c02 */ /* 0x020fe20008000f00 */
[----:B------:R-:W-:Y:S02]  /*75f0*/  IMAD.U32 R10, RZ, RZ, UR4 ;  /* 0x00000004ff0a7e24 */ /* 0x000fe4000f8e00ff */
[----:B------:R-:W-:Y:S07]  /*7600*/  LEPC R20, `(.L_x_129) ;  /* 0x000000001014794e */ /* 0x000fee0000000000 */
[----:B--23--:R-:W-:Y:S05]  /*7610*/  CALL.ABS.NOINC R14 ;  /* 0x000000000e007343 */ /* 0x00cfea0003c00000 */
.L_x_129:
[----:B------:R-:W-:Y:S05]  /*7620*/  WARPSYNC.ALL ;  /* 0x0000000000007948 */ /* 0x000fea0003800000 */
[----:B------:R-:W-:Y:S01]  /*7630*/  R2UR UR4, R51 ;  /* 0x00000000330472ca */ /* 0x000fe200000e0000 */
[--C-:B-1----:R-:W-:Y:S01]  /*7640*/  HADD2.F32 R48, -RZ, R56.reuse.H0_H0 ;  /* 0x20000038ff307230 */ /* 0x102fe20000004100 */
[----:B------:R-:W-:Y:S01]  /*7650*/  ISETP.NE.AND P6, PT, R117, RZ, PT ;  /* 0x000000ff7500720c */ /* 0x000fe20003fc5270 */
[----:B------:R-:W-:Y:S01]  /*7660*/  BSSY.RECONVERGENT B0, `(.L_x_130) ;  /* 0x0000093000007945 */ /* 0x000fe20003800200 */
[----:B------:R-:W-:Y:S02]  /*7670*/  MOV R50, UR51 ;  /* 0x0000003300327c02 */ /* 0x000fe40008000f00 */
[----:B------:R-:W-:Y:S02]  /*7680*/  MOV R52, UR45 ;  /* 0x0000002d00347c02 */ /* 0x000fe40008000f00 */
[----:B------:R-:W-:Y:S05]  /*7690*/  ISETP.NE.AND P0, PT, R114, RZ, PT ;  /* 0x000000ff7200720c */ /* 0x000fea0003f05270 */
[----:B----4-:R-:W1:Y:S02]  /*76a0*/  LDTM.x32 R4, tmem[UR4+0x20] ;  /* 0x00002004000479ee */ /* 0x010e6400082c0000 */
[----:B------:R-:W-:Y:S04]  /*76b0*/  @P6 LEA R50, R50, UR44, 0x3 ;  /* 0x0000002c32326c11 */ /* 0x000fe8000f8e18ff */
[----:B------:R-:W-:Y:S01]  /*76c0*/  @P6 IADD3 R50, PT, PT, R50, 0xa0, RZ ;  /* 0x000000a032326810 */ /* 0x000fe20007ffe0ff */
[C-C-:B-1----:R-:W-:Y:S01]  /*76d0*/  FFMA R0, R47.reuse, R4, R2.reuse ;  /* 0x000000042f007223 */ /* 0x142fe20000000002 */
        /* <DEDUP_REMOVED lines=28> */
[----:B------:R-:W-:Y:S02]  /*78a0*/  HADD2.F32 R32, -RZ, R56.H1_H1 ;  /* 0x30000038ff207230 */ /* 0x000fe40000004100 */
[C-C-:B------:R-:W-:Y:S01]  /*78b0*/  FFMA R29, R47.reuse, R33, R2.reuse ;  /* 0x000000212f1d7223 */ /* 0x140fe20000000002 */
[--C-:B------:R-:W-:Y:S02]  /*78c0*/  HADD2.F32 R33, -RZ, R57.reuse.H0_H0 ;  /* 0x20000039ff217230 */ /* 0x100fe40000004100 */
[C-C-:B------:R-:W-:Y:S01]  /*78d0*/  FFMA R34, R47.reuse, R34, R2.reuse ;  /* 0x000000222f227223 */ /* 0x140fe20000000002 */
[----:B------:R-:W-:Y:S01]  /*78e0*/  FFMA R35, R47, R35, R2 ;  /* 0x000000232f237223 */ /* 0x000fe20000000002 */
[C---:B------:R-:W-:Y:S01]  /*78f0*/  FFMA R0, R49.reuse, R48, R0 ;  /* 0x0000003031007223 */ /* 0x040fe20000000000 */
[C---:B------:R-:W-:Y:S01]  /*7900*/  FFMA R3, R49.reuse, R32, R3 ;  /* 0x0000002031037223 */ /* 0x040fe20000000003 */
[----:B------:R-:W-:Y:S01]  /*7910*/  HADD2.F32 R32, -RZ, R57.H1_H1 ;  /* 0x30000039ff207230 */ /* 0x000fe20000004100 */
[----:B------:R-:W-:Y:S01]  /*7920*/  @P6 PRMT R48, R52, 0x654, R50 ;  /* 0x0000065434306816 */ /* 0x000fe20000000032 */
[----:B------:R-:W-:Y:S01]  /*7930*/  FFMA R6, R49, R33, R6 ;  /* 0x0000002131067223 */ /* 0x000fe20000000006 */
[--C-:B------:R-:W-:Y:S01]  /*7940*/  HADD2.F32 R33, -RZ, R58.reuse.H0_H0 ;  /* 0x2000003aff217230 */ /* 0x100fe20000004100 */
[----:B------:R-:W-:Y:S01]  /*7950*/  F2FP.F16.F32.PACK_AB R52, R3, R0 ;  /* 0x000000000334723e */ /* 0x000fe200000000ff */
[----:B------:R-:W-:Y:S02]  /*7960*/  HADD2.F32 R0, -RZ, R58.H1_H1 ;  /* 0x3000003aff007230 */ /* 0x000fe40000004100 */
[C---:B------:R-:W-:Y:S01]  /*7970*/  FFMA R7, R49.reuse, R32, R7 ;  /* 0x0000002031077223 */ /* 0x040fe20000000007 */
[--C-:B------:R-:W-:Y:S02]  /*7980*/  HADD2.F32 R3, -RZ, R59.reuse.H0_H0 ;  /* 0x2000003bff037230 */ /* 0x100fe40000004100 */
[C---:B------:R-:W-:Y:S01]  /*7990*/  FFMA R4, R49.reuse, R33, R4 ;  /* 0x0000002131047223 */ /* 0x040fe20000000004 */
[----:B------:R-:W-:Y:S02]  /*79a0*/  HADD2.F32 R32, -RZ, R59.H1_H1 ;  /* 0x3000003bff207230 */ /* 0x000fe40000004100 */
[C---:B------:R-:W-:Y:S01]  /*79b0*/  FFMA R5, R49.reuse, R0, R5 ;  /* 0x0000000031057223 */ /* 0x040fe20000000005 */
[--C-:B------:R-:W-:Y:S02]  /*79c0*/  HADD2.F32 R0, -RZ, R64.reuse.H0_H0 ;  /* 0x20000040ff007230 */ /* 0x100fe40000004100 */
[C---:B------:R-:W-:Y:S01]  /*79d0*/  FFMA R10, R49.reuse, R3, R10 ;  /* 0x00000003310a7223 */ /* 0x040fe2000000000a */
[----:B------:R-:W-:Y:S02]  /*79e0*/  HADD2.F32 R3, -RZ, R64.H1_H1 ;  /* 0x30000040ff037230 */ /* 0x000fe40000004100 */
[----:B------:R-:W-:Y:S01]  /*79f0*/  FFMA R11, R49, R32, R11 ;  /* 0x00000020310b7223 */ /* 0x000fe2000000000b */
[----:B------:R-:W-:Y:S01]  /*7a00*/  F2FP.F16.F32.PACK_AB R54, R5, R4 ;  /* 0x000000040536723e */ /* 0x000fe200000000ff */
[C---:B------:R-:W-:Y:S01]  /*7a10*/  FFMA R8, R49.reuse, R0, R8 ;  /* 0x0000000031087223 */ /* 0x040fe20000000008 */
[--C-:B------:R-:W-:Y:S02]  /*7a20*/  HADD2.F32 R4, -RZ, R65.reuse.H0_H0 ;  /* 0x20000041ff047230 */ /* 0x100fe40000004100 */
[----:B------:R-:W-:Y:S01]  /*7a30*/  FFMA R9, R49, R3, R9 ;  /* 0x0000000331097223 */ /* 0x000fe20000000009 */
[----:B------:R-:W-:Y:S01]  /*7a40*/  HADD2.F32 R0, -RZ, R65.H1_H1 ;  /* 0x30000041ff007230 */ /* 0x000fe20000004100 */
[----:B------:R-:W-:Y:S01]  /*7a50*/  F2FP.F16.F32.PACK_AB R53, R7, R6 ;  /* 0x000000060735723e */ /* 0x000fe200000000ff */
[--C-:B------:R-:W-:Y:S02]  /*7a60*/  HADD2.F32 R3, -RZ, R66.reuse.H0_H0 ;  /* 0x20000042ff037230 */ /* 0x100fe40000004100 */
[C---:B------:R-:W-:Y:S01]  /*7a70*/  FFMA R14, R49.reuse, R4, R14 ;  /* 0x00000004310e7223 */ /* 0x040fe2000000000e */
[----:B------:R-:W-:Y:S02]  /*7a80*/  HADD2.F32 R4, -RZ, R66.H1_H1 ;  /* 0x30000042ff047230 */ /* 0x000fe40000004100 */
[C---:B------:R-:W-:Y:S01]  /*7a90*/  FFMA R15, R49.reuse, R0, R15 ;  /* 0x00000000310f7223 */ /* 0x040fe2000000000f */
[--C-:B------:R-:W-:Y:S02]  /*7aa0*/  HADD2.F32 R0, -RZ, R67.reuse.H0_H0 ;  /* 0x20000043ff007230 */ /* 0x100fe40000004100 */
[C---:B------:R-:W-:Y:S01]  /*7ab0*/  FFMA R12, R49.reuse, R3, R12 ;  /* 0x00000003310c7223 */ /* 0x040fe2000000000c */
[----:B------:R-:W-:Y:S02]  /*7ac0*/  HADD2.F32 R3, -RZ, R67.H1_H1 ;  /* 0x30000043ff037230 */ /* 0x000fe40000004100 */
[C---:B------:R-:W-:Y:S01]  /*7ad0*/  FFMA R13, R49.reuse, R4, R13 ;  /* 0x00000004310d7223 */ /* 0x040fe2000000000d */
[----:B------:R-:W-:Y:S02]  /*7ae0*/  HADD2.F32 R4, -RZ, R73.H0_H0 ;  /* 0x20000049ff047230 */ /* 0x000fe40000004100 */
[C---:B------:R-:W-:Y:S01]  /*7af0*/  FFMA R18, R49.reuse, R0, R18 ;  /* 0x0000000031127223 */ /* 0x040fe20000000012 */
[--C-:B------:R-:W-:Y:S02]  /*7b00*/  HADD2.F32 R0, -RZ, R72.reuse.H0_H0 ;  /* 0x20000048ff007230 */ /* 0x100fe40000004100 */
[----:B------:R-:W-:Y:S01]  /*7b10*/  FFMA R19, R49, R3, R19 ;  /* 0x0000000331137223 */ /* 0x000fe20000000013 */
[----:B------:R-:W-:Y:S01]  /*7b20*/  HADD2.F32 R3, -RZ, R72.H1_H1 ;  /* 0x30000048ff037230 */ /* 0x000fe20000004100 */
[----:B------:R-:W-:Y:S01]  /*7b30*/  F2FP.F16.F32.PACK_AB R55, R11, R10 ;  /* 0x0000000a0b37723e */ /* 0x000fe200000000ff */
[----:B------:R-:W-:Y:S02]  /*7b40*/  HADD2.F32 R5, -RZ, R81.H0_H0 ;  /* 0x20000051ff057230 */ /* 0x000fe40000004100 */
[C---:B------:R-:W-:Y:S01]  /*7b50*/  FFMA R16, R49.reuse, R0, R16 ;  /* 0x0000000031107223 */ /* 0x040fe20000000010 */
[----:B------:R-:W-:Y:S02]  /*7b60*/  HADD2.F32 R0, -RZ, R73.H1_H1 ;  /* 0x30000049ff007230 */ /* 0x000fe40000004100 */
[C---:B------:R-:W-:Y:S01]  /*7b70*/  FFMA R17, R49.reuse, R3, R17 ;  /* 0x0000000331117223 */ /* 0x040fe20000000011 */
[----:B------:R1:W-:Y:S01]  /*7b80*/  STS.128 [R112+0x2000], R52 ;  /* 0x0020003470007388 */ /* 0x0003e20000000c00 */
[C---:B------:R-:W-:Y:S01]  /*7b90*/  FFMA R22, R49.reuse, R4, R22 ;  /* 0x0000000431167223 */ /* 0x040fe20000000016 */
        /* <DEDUP_REMOVED lines=10> */
[----:B------:R-:W-:Y:S01]  /*7c40*/  HADD2.F32 R4, -RZ, R80.H1_H1 ;  /* 0x30000050ff047230 */ /* 0x000fe20000004100 */
[----:B------:R-:W-:Y:S01]  /*7c50*/  F2FP.F16.F32.PACK_AB R9, R15, R14 ;  /* 0x0000000e0f09723e */ /* 0x000fe200000000ff */
[----:B------:R-:W-:Y:S01]  /*7c60*/  HADD2.F32 R6, -RZ, R83.H1_H1 ;  /* 0x30000053ff067230 */ /* 0x000fe20000004100 */
[----:B------:R-:W-:Y:S01]  /*7c70*/  F2FP.F16.F32.PACK_AB R10, R13, R12 ;  /* 0x0000000c0d0a723e */ /* 0x000fe200000000ff */
[----:B------:R-:W-:Y:S01]  /*7c80*/  FFMA R27, R49, R0, R27 ;  /* 0x00000000311b7223 */ /* 0x000fe2000000001b */
[----:B------:R-:W-:Y:S01]  /*7c90*/  F2FP.F16.F32.PACK_AB R11, R19, R18 ;  /* 0x00000012130b723e */ /* 0x000fe200000000ff */
[C---:B------:R-:W-:Y:S01]  /*7ca0*/  FFMA R24, R49.reuse, R3, R24 ;  /* 0x0000000331187223 */ /* 0x040fe20000000018 */
[----:B------:R-:W-:Y:S02]  /*7cb0*/  HADD2.F32 R0, -RZ, R81.H1_H1 ;  /* 0x30000051ff007230 */ /* 0x000fe40000004100 */
[C---:B------:R-:W-:Y:S01]  /*7cc0*/  FFMA R25, R49.reuse, R4, R25 ;  /* 0x0000000431197223 */ /* 0x040fe20000000019 */
[--C-:B------:R-:W-:Y:S01]  /*7cd0*/  HADD2.F32 R3, -RZ, R82.reuse.H0_H0 ;  /* 0x20000052ff037230 */ /* 0x100fe20000004100 */
[----:B------:R1:W-:Y:S01]  /*7ce0*/  STS.128 [R109+0x2010], R8 ;  /* 0x002010086d007388 */ /* 0x0003e20000000c00 */
[----:B------:R-:W-:Y:S01]  /*7cf0*/  FFMA R30, R49, R5, R30 ;  /* 0x00000005311e7223 */ /* 0x000fe2000000001e */
[----:B------:R-:W-:Y:S01]  /*7d00*/  HADD2.F32 R4, -RZ, R82.H1_H1 ;  /* 0x30000052ff047230 */ /* 0x000fe20000004100 */
[----:B------:R-:W-:Y:S01]  /*7d10*/  F2FP.F16.F32.PACK_AB R16, R17, R16 ;  /* 0x000000101110723e */ /* 0x000fe200000000ff */
[----:B------:R-:W-:Y:S02]  /*7d20*/  HADD2.F32 R5, -RZ, R83.H0_H0 ;  /* 0x20000053ff057230 */ /* 0x000fe40000004100 */
[----:B------:R-:W-:Y:S01]  /*7d30*/  FFMA R31, R49, R0, R31 ;  /* 0x00000000311f7223 */ /* 0x000fe2000000001f */
[----:B------:R-:W-:Y:S01]  /*7d40*/  F2FP.F16.F32.PACK_AB R17, R23, R22 ;  /* 0x000000161711723e */ /* 0x000fe200000000ff */
[----:B------:R-:W-:Y:S01]  /*7d50*/  FFMA R28, R49, R3, R28 ;  /* 0x00000003311c7223 */ /* 0x000fe2000000001c */
[----:B------:R-:W-:Y:S01]  /*7d60*/  F2FP.F16.F32.PACK_AB R18, R21, R20 ;  /* 0x000000141512723e */ /* 0x000fe200000000ff */
[----:B------:R-:W-:Y:S01]  /*7d70*/  FFMA R29, R49, R4, R29 ;  /* 0x00000004311d7223 */ /* 0x000fe2000000001d */
[----:B------:R-:W-:Y:S01]  /*7d80*/  F2FP.F16.F32.PACK_AB R19, R27, R26 ;  /* 0x0000001a1b13723e */ /* 0x000fe200000000ff */
[C---:B------:R-:W-:Y:S01]  /*7d90*/  FFMA R34, R49.reuse, R5, R34 ;  /* 0x0000000531227223 */ /* 0x040fe20000000022 */
[----:B------:R-:W-:Y:S01]  /*7da0*/  FFMA R35, R49, R6, R35 ;  /* 0x0000000631237223 */ /* 0x000fe20000000023 */
[----:B------:R-:W-:Y:S02]  /*7db0*/  F2FP.F16.F32.PACK_AB R24, R25, R24 ;  /* 0x000000181918723e */ /* 0x000fe400000000ff */
[----:B------:R1:W-:Y:S01]  /*7dc0*/  STS.128 [R108+0x2020], R16 ;  /* 0x002020106c007388 */ /* 0x0003e20000000c00 */
[----:B------:R-:W-:Y:S02]  /*7dd0*/  F2FP.F16.F32.PACK_AB R25, R31, R30 ;  /* 0x0000001e1f19723e */ /* 0x000fe400000000ff */
[----:B------:R-:W-:Y:S02]  /*7de0*/  F2FP.F16.F32.PACK_AB R26, R29, R28 ;  /* 0x0000001c1d1a723e */ /* 0x000fe400000000ff */
[----:B------:R-:W-:Y:S02]  /*7df0*/  F2FP.F16.F32.PACK_AB R27, R35, R34 ;  /* 0x00000022231b723e */ /* 0x000fe400000000ff */
[----:B------:R-:W-:Y:S02]  /*7e00*/  LEA R0, R60, UR44, 0x3 ;  /* 0x0000002c3c007c11 */ /* 0x000fe4000f8e18ff */
[----:B------:R-:W-:Y:S01]  /*7e10*/  @P6 SHF.L.U32 R3, R107, 0x1f, RZ ;  /* 0x0000001f6b036819 */ /* 0x000fe200000006ff */
        /* <DEDUP_REMOVED lines=9> */
[----:B------:R-:W-:Y:S02]  /*7eb0*/  UIADD3 UR12, UP0, UPT, UR54, 0x680, URZ ;  /* 0x00000680360c7890 */ /* 0x000fe4000ff1e0ff */
[----:B------:R-:W-:Y:S02]  /*7ec0*/  UIADD3 UR9, UPT, UPT, UR37, 0x20, URZ ;  /* 0x0000002025097890 */ /* 0x000fe4000fffe0ff */
[----:B------:R-:W-:Y:S02]  /*7ed0*/  UIADD3 UR8, UPT, UPT, UR44, 0x2200, URZ ;  /* 0x000022002c087890 */ /* 0x000fe4000fffe0ff */
[----:B------:R-:W-:Y:S01]  /*7ee0*/  UIADD3.X UR13, UPT, UPT, URZ, UR55, URZ, UP0, !UPT ;  /* 0x00000037ff0d7290 */ /* 0x000fe200087fe4ff */
[----:B------:R-:W-:Y:S01]  /*7ef0*/  UMOV UR10, UR38 ;  /* 0x00000026000a7c82 */ /* 0x000fe20008000000 */
[----:B------:R-:W-:Y:S01]  /*7f00*/  UMOV UR11, UR52 ;  /* 0x00000034000b7c82 */ /* 0x000fe20008000000 */
[----:B------:R-:W-:Y:S02]  /*7f10*/  UIADD3 UR5, UPT, UPT, UR37, 0xa0, URZ ;  /* 0x000000a025057890 */ /* 0x000fe4000fffe0ff */
[----:B------:R-:W-:Y:S01]  /*7f20*/  UIADD3 UR4, UPT, UPT, UR44, 0x3200, URZ ;  /* 0x000032002c047890 */ /* 0x000fe2000fffe0ff */
[----:B------:R-:W-:Y:S03]  /*7f30*/  UMOV UR6, UR38 ;  /* 0x0000002600067c82 */ /* 0x000fe60008000000 */
[----:B------:R3:W-:Y:S01]  /*7f40*/  UTMASTG.3D [UR8], [UR12] ;  /* 0x000000080c0073b5 */ /* 0x0007e20008010000 */
[----:B------:R-:W-:Y:S04]  /*7f50*/  UMOV UR7, UR52 ;  /* 0x0000003400077c82 */ /* 0x000fe80008000000 */
[----:B------:R3:W-:Y:S01]  /*7f60*/  UTMASTG.3D [UR4], [UR12] ;  /* 0x000000040c0073b5 */ /* 0x0007e20008010000 */
[----:B------:R0:W-:Y:S01]  /*7f70*/  UTMACMDFLUSH ;  /* 0x00000000000079b7 */ /* 0x0001e20000000000 */
[----:B---3--:R-:W-:Y:S04]  /*7f80*/  DEPBAR.LE SB0, 0x1 ;  /* 0x000080400000791a */ /* 0x008fe80000000000 */
.L_x_131:
[----:B------:R-:W-:Y:S05]  /*7f90*/  BSYNC.RECONVERGENT B0 ;  /* 0x0000000000007941 */ /* 0x000fea0003800200 */
.L_x_130:
[----:B------:R-:W-:Y:S01]  /*7fa0*/  BAR.SYNC.DEFER_BLOCKING 0x1, 0x80 ;  /* 0x0042000000007b1d */ /* 0x000fe20000010000 */
[----:B------:R-:W-:Y:S04]  /*7fb0*/  UIADD3 UR36, UPT, UPT, UR51, 0x1, URZ ;  /* 0x0000000133247890 */ /* 0x000fe8000fffe0ff */
[----:B------:R-:W-:Y:S04]  /*7fc0*/  UISETP.NE.AND UP0, UPT, UR36, 0x4, UPT ;  /* 0x000000042400788c */ /* 0x000fe8000bf05270 */
[----:B------:R-:W-:Y:S01]  /*7fd0*/  USEL UR36, UR36, URZ, UP0 ;  /* 0x000000ff24247287 */ /* 0x000fe20008000000 */
[----:B------:R3:W-:Y:S01]  /*7fe0*/  @P6 SYNCS.ARRIVE.TRANS64.RED.A1T0 RZ, [R48+URZ], RZ ;  /* 0x000000ff30ff69a7 */ /* 0x0007e200081004ff */
[----:B------:R-:W-:Y:S01]  /*7ff0*/  BSSY B1, `(.L_x_132) ;  /* 0x0000017000017945 */ /* 0x000fe20003800000 */
[----:B------:R-:W4:Y:S02]  /*8000*/  @P6 SYNCS.PHASECHK.TRANS64.TRYWAIT P0, [R0+URZ+0x80], R3 ;  /* 0x00008003000065a7 */ /* 0x000f2400080011ff */
[----:B----4-:R-:W-:Y:S01]  /*8010*/  @P6 SEL R61, RZ, 0x1, !P0 ;  /* 0x00000001ff3d6807 */ /* 0x010fe20004000000 */
[----:B---3--:R-:W-:Y:S06]  /*8020*/  @!P6 BRA `(.L_x_133) ;  /* 0x00000000004ce947 */ /* 0x008fec0003800000 */
        /* <DEDUP_REMOVED lines=9> */
[----:B------:R-:W-:Y:S04]  /*80c0*/  SHF.L.U32 R7, R107, 0x1f, RZ ;  /* 0x0000001f6b077819 */ /* 0x000fe800000006ff */
[----:B------:R-:W3:Y:S02]  /*80d0*/  SYNCS.PHASECHK.TRANS64.TRYWAIT P0, [R0+URZ+0x80], R7 ;  /* 0x00008007000075a7 */ /* 0x000ee400080011ff */
[----:B---3--:R-:W-:Y:S05]  /*80e0*/  @!P0 BRA `(.L_x_136) ;  /* 0x0000002800408947 */ /* 0x008fea0003800000 */
.L_x_135:
[----:B------:R-:W-:Y:S05]  /*80f0*/  BSYNC B0 ;  /* 0x0000000000007941 */ /* 0x000fea0003800000 */
.L_x_134:
[----:B------:R-:W-:Y:S02]  /*8100*/  ISETP.NE.AND P0, PT, R62, RZ, PT ;  /* 0x000000ff3e00720c */ /* 0x000fe40003f05270 */
[----:B------:R-:W-:Y:S11]  /*8110*/  IADD3 R60, PT, PT, R60, 0x1, RZ ;  /* 0x000000013c3c7810 */ /* 0x000ff60007ffe0ff */
[----:B------:R4:W1:Y:S04]  /*8120*/  @P0 LDS.128 R56, [R6] ;  /* 0x0000000006380984 */ /* 0x0008680000000c00 */
[----:B------:R4:W1:Y:S04]  /*8130*/  @P0 LDS.128 R64, [R5+0x10] ;  /* 0x0000100005400984 */ /* 0x0008680000000c00 */
[----:B------:R4:W1:Y:S04]  /*8140*/  @P0 LDS.128 R72, [R4+0x20] ;  /* 0x0000200004480984 */ /* 0x0008680000000c00 */
[----:B------:R4:W1:Y:S02]  /*8150*/  @P0 LDS.128 R80, [R3+0x30] ;  /* 0x0000300003500984 */ /* 0x0008640000000c00 */
.L_x_133:
[----:B------:R-:W-:Y:S05]  /*8160*/  BSYNC B1 ;  /* 0x0000000000017941 */ /* 0x000fea0003800000 */
.L_x_132:
        /* <DEDUP_REMOVED lines=21> */
.L_x_137:
        /* <DEDUP_REMOVED lines=151> */
.L_x_139:
[----:B------:R-:W-:Y:S05]  /*8c30*/  BSYNC.RECONVERGENT B0 ;  /* 0x0000000000007941 */ /* 0x000fea0003800200 */
.L_x_138:
        /* <DEDUP_REMOVED lines=21> */
.L_x_143:
[----:B------:R-:W-:Y:S05]  /*8d90*/  BSYNC B0 ;  /* 0x0000000000007941 */ /* 0x000fea0003800000 */
.L_x_142:
[----:B------:R-:W-:Y:S11]  /*8da0*/  ISETP.NE.AND P0, PT, R62, RZ, PT ;  /* 0x000000ff3e00720c */ /* 0x000ff60003f05270 */
[----:B------:R-:W-:Y:S02]  /*8db0*/  @!UPT UIADD3 URZ, UPT, UPT, URZ, URZ, URZ ;  /* 0x000000fffffff290 */ /* 0x000fe4000fffe0ff */
[----:B------:R4:W1:Y:S04]  /*8dc0*/  @P0 LDS.128 R56, [R5] ;  /* 0x0000000005380984 */ /* 0x0008680000000c00 */
[----:B------:R4:W1:Y:S04]  /*8dd0*/  @P0 LDS.128 R64, [R4+0x10] ;  /* 0x0000100004400984 */ /* 0x0008680000000c00 */
[----:B------:R4:W1:Y:S04]  /*8de0*/  @P0 LDS.128 R72, [R3+0x20] ;  /* 0x0000200003480984 */ /* 0x0008680000000c00 */
[----:B------:R4:W1:Y:S02]  /*8df0*/  @P0 LDS.128 R80, [R60+0x30] ;  /* 0x000030003c500984 */ /* 0x0008640000000c00 */
.L_x_141:
[----:B------:R-:W-:Y:S05]  /*8e00*/  BSYNC B1 ;  /* 0x0000000000017941 */ /* 0x000fea0003800000 */
.L_x_140:
        /* <DEDUP_REMOVED lines=21> */
.L_x_145:
[----:B------:R-:W-:Y:S01]  /*8f60*/  ISETP.NE.AND P0, PT, R114, RZ, PT ;  /* 0x000000ff7200720c */ /* 0x000fe20003f05270 */
[----:B------:R-:W-:Y:S05]  /*8f70*/  WARPSYNC.ALL ;  /* 0x0000000000007948 */ /* 0x000fea0003800000 */
[----:B------:R-:W-:Y:S01]  /*8f80*/  R2UR UR4, R51 ;  /* 0x00000000330472ca */ /* 0x000fe200000e0000 */
[--C-:B-1----:R-:W-:Y:S01]  /*8f90*/  HADD2.F32 R48, -RZ, R56.reuse.H0_H0 ;  /* 0x20000038ff307230 */ /* 0x102fe20000004100 */
[----:B------:R-:W-:Y:S01]  /*8fa0*/  IADD3 R120, PT, PT, R120, 0x110, RZ ;  /* 0x0000011078787810 */ /* 0x000fe20007ffe0ff */
[----:B------:R-:W-:Y:S01]  /*8fb0*/  HADD2.F32 R50, -RZ, R56.H1_H1 ;  /* 0x30000038ff327230 */ /* 0x000fe20000004100 */
[----:B------:R-:W-:Y:S01]  /*8fc0*/  BSSY.RECONVERGENT B0, `(.L_x_146) ;  /* 0x000008d000007945 */ /* 0x000fe20003800200 */
[--C-:B------:R-:W-:Y:S01]  /*8fd0*/  HADD2.F32 R51, -RZ, R57.reuse.H0_H0 ;  /* 0x20000039ff337230 */ /* 0x100fe20000004100 */
[----:B------:R-:W-:Y:S01]  /*8fe0*/  LOP3.LUT R120, R120, 0xfefffff8, RZ, 0xc0, !PT ;  /* 0xfefffff878787812 */ /* 0x000fe200078ec0ff */
[----:B------:R-:W-:Y:S02]  /*8ff0*/  HADD2.F32 R52, -RZ, R57.H1_H1 ;  /* 0x30000039ff347230 */ /* 0x000fe40000004100 */
[--C-:B------:R-:W-:Y:S02]  /*9000*/  HADD2.F32 R53, -RZ, R58.reuse.H0_H0 ;  /* 0x2000003aff357230 */ /* 0x100fe40000004100 */
[----:B------:R-:W-:Y:S02]  /*9010*/  HADD2.F32 R54, -RZ, R58.H1_H1 ;  /* 0x3000003aff367230 */ /* 0x000fe40000004100 */
[----:B----4-:R-:W1:Y:S01]  /*9020*/  LDTM.x32 R4, tmem[UR4+0x60] ;  /* 0x00006004000479ee */ /* 0x010e6200082c0000 */
[----:B------:R-:W-:Y:S01]  /*9030*/  NOP ;  /* 0x0000000000007918 */ /* 0x000fe20000000000 */
[----:B-1----:R1:W-:Y:S01]  /*9040*/  SYNCS.ARRIVE.TRANS64.RED.A1T0 RZ, [R120+URZ], RZ ;  /* 0x000000ff78ff79a7 */ /* 0x0023e200081004ff */
[--C-:B------:R-:W-:Y:S02]  /*9050*/  HADD2.F32 R55, -RZ, R59.reuse.H0_H0 ;  /* 0x2000003bff377230 */ /* 0x100fe40000004100 */
[----:B------:R-:W-:Y:S02]  /*9060*/  HADD2.F32 R56, -RZ, R59.H1_H1 ;  /* 0x3000003bff387230 */ /* 0x000fe40000004100 */
        /* <DEDUP_REMOVED lines=40> */
[----:B------:R-:W-:Y:S01]  /*92f0*/  FFMA R2, R47, R35, R2 ;  /* 0x000000232f027223 */ /* 0x000fe20000000002 */
[C---:B------:R-:W-:Y:S01]  /*9300*/  FFMA R4, R49.reuse, R48, R4 ;  /* 0x0000003031047223 */ /* 0x040fe20000000004 */
        /* <DEDUP_REMOVED lines=8> */
[----:B------:R-:W-:Y:S01]  /*9390*/  FFMA R3, R49, R58, R3 ;  /* 0x0000003a31037223 */ /* 0x000fe20000000003 */
[----:B------:R-:W-:Y:S01]  /*93a0*/  F2FP.F16.F32.PACK_AB R4, R5, R4 ;  /* 0x000000040504723e */ /* 0x000fe200000000ff */
[----:B------:R-:W-:Y:S01]  /*93b0*/  FFMA R14, R49, R59, R14 ;  /* 0x0000003b310e7223 */ /* 0x000fe2000000000e */
[----:B------:R-:W-:Y:S01]  /*93c0*/  F2FP.F16.F32.PACK_AB R5, R7, R6 ;  /* 0x000000060705723e */ /* 0x000fe200000000ff */
[----:B------:R-:W-:Y:S01]  /*93d0*/  FFMA R15, R49, R60, R15 ;  /* 0x0000003c310f7223 */ /* 0x000fe2000000000f */
[----:B------:R-:W-:Y:S01]  /*93e0*/  F2FP.F16.F32.PACK_AB R6, R9, R8 ;  /* 0x000000080906723e */ /* 0x000fe200000000ff */
[----:B------:R-:W-:Y:S01]  /*93f0*/  FFMA R12, R49, R61, R12 ;  /* 0x0000003d310c7223 */ /* 0x000fe2000000000c */
[----:B------:R-:W-:Y:S01]  /*9400*/  F2FP.F16.F32.PACK_AB R7, R11, R10 ;  /* 0x0000000a0b07723e */ /* 0x000fe200000000ff */
[----:B------:R-:W-:Y:S02]  /*9410*/  HADD2.F32 R66, -RZ, R72.H1_H1 ;  /* 0x30000048ff427230 */ /* 0x000fe40000004100 */
[C---:B------:R-:W-:Y:S01]  /*9420*/  FFMA R13, R49.reuse, R62, R13 ;  /* 0x0000003e310d7223 */ /* 0x040fe2000000000d */
[--C-:B------:R-:W-:Y:S02]  /*9430*/  HADD2.F32 R67, -RZ, R73.reuse.H0_H0 ;  /* 0x20000049ff437230 */ /* 0x100fe40000004100 */
[C---:B------:R-:W-:Y:S01]  /*9440*/  FFMA R18, R49.reuse, R63, R18 ;  /* 0x0000003f31127223 */ /* 0x040fe20000000012 */
[----:B------:R1:W-:Y:S01]  /*9450*/  STS.128 [R112+0x6000], R4 ;  /* 0x0060000470007388 */ /* 0x0003e20000000c00 */
        /* <DEDUP_REMOVED lines=10> */
[--C-:B------:R-:W-:Y:S01]  /*9500*/  HADD2.F32 R73, -RZ, R80.reuse.H0_H0 ;  /* 0x20000050ff497230 */ /* 0x100fe20000004100 */
[----:B------:R-:W-:Y:S01]  /*9510*/  F2FP.F16.F32.PACK_AB R8, R3, R0 ;  /* 0x000000000308723e */ /* 0x000fe200000000ff */
[----:B------:R-:W-:Y:S01]  /*9520*/  FFMA R20, R49, R69, R20 ;  /* 0x0000004531147223 */ /* 0x000fe20000000014 */
[----:B------:R-:W-:Y:S01]  /*9530*/  F2FP.F16.F32.PACK_AB R9, R15, R14 ;  /* 0x0000000e0f09723e */ /* 0x000fe200000000ff */
[----:B------:R-:W-:Y:S01]  /*9540*/  HADD2.F32 R74, -RZ, R80.H1_H1 ;  /* 0x30000050ff4a7230 */ /* 0x000fe20000004100 */
[----:B------:R-:W-:Y:S01]  /*9550*/  F2FP.F16.F32.PACK_AB R10, R13, R12 ;  /* 0x0000000c0d0a723e */ /* 0x000fe200000000ff */
[----:B------:R-:W-:Y:S01]  /*9560*/  FFMA R21, R49, R70, R21 ;  /* 0x0000004631157223 */ /* 0x000fe20000000015 */
[----:B------:R-:W-:Y:S01]  /*9570*/  F2FP.F16.F32.PACK_AB R11, R19, R18 ;  /* 0x00000012130b723e */ /* 0x000fe200000000ff */
[--C-:B------:R-:W-:Y:S02]  /*9580*/  HADD2.F32 R75, -RZ, R81.reuse.H0_H0 ;  /* 0x20000051ff4b7230 */ /* 0x100fe40000004100 */
[C---:B------:R-:W-:Y:S01]  /*9590*/  FFMA R26, R49.reuse, R71, R26 ;  /* 0x00000047311a7223 */ /* 0x040fe2000000001a */
[----:B------:R-:W-:Y:S02]  /*95a0*/  HADD2.F32 R76, -RZ, R81.H1_H1 ;  /* 0x30000051ff4c7230 */ /* 0x000fe40000004100 */
[C---:B------:R-:W-:Y:S01]  /*95b0*/  FFMA R27, R49.reuse, R72, R27 ;  /* 0x00000048311b7223 */ /* 0x040fe2000000001b */
[----:B------:R1:W-:Y:S01]  /*95c0*/  STS.128 [R109+0x6010], R8 ;  /* 0x006010086d007388 */ /* 0x0003e20000000c00 */
[--C-:B------:R-:W-:Y:S02]  /*95d0*/  HADD2.F32 R77, -RZ, R82.reuse.H0_H0 ;  /* 0x20000052ff4d7230 */ /* 0x100fe40000004100 */
[C---:B------:R-:W-:Y:S01]  /*95e0*/  FFMA R24, R49.reuse, R73, R24 ;  /* 0x0000004931187223 */ /* 0x040fe20000000018 */
[----:B------:R-:W-:Y:S02]  /*95f0*/  HADD2.F32 R78, -RZ, R82.H1_H1 ;  /* 0x30000052ff4e7230 */ /* 0x000fe40000004100 */
[C---:B------:R-:W-:Y:S01]  /*9600*/  FFMA R25, R49.reuse, R74, R25 ;  /* 0x0000004a31197223 */ /* 0x040fe20000000019 */
[--C-:B------:R-:W-:Y:S02]  /*9610*/  HADD2.F32 R79, -RZ, R83.reuse.H0_H0 ;  /* 0x20000053ff4f7230 */ /* 0x100fe40000004100 */
[----:B------:R-:W-:Y:S01]  /*9620*/  FFMA R30, R49, R75, R30 ;  /* 0x0000004b311e7223 */ /* 0x000fe2000000001e */
[----:B------:R-:W-:Y:S01]  /*9630*/  HADD2.F32 R80, -RZ, R83.H1_H1 ;  /* 0x30000053ff507230 */ /* 0x000fe20000004100 */
[----:B------:R-:W-:Y:S01]  /*9640*/  F2FP.F16.F32.PACK_AB R16, R17, R16 ;  /* 0x000000101110723e */ /* 0x000fe200000000ff */
        /* <DEDUP_REMOVED lines=36> */
.L_x_147:
[----:B------:R-:W-:Y:S05]  /*9890*/  BSYNC.RECONVERGENT B0 ;  /* 0x0000000000007941 */ /* 0x000fea0003800200 */
.L_x_146:
[----:B------:R-:W-:Y:S01]  /*98a0*/  BAR.SYNC.DEFER_BLOCKING 0x1, 0x80 ;  /* 0x0042000000007b1d */ /* 0x000fe20000010000 */
[----:B------:R-:W-:Y:S01]  /*98b0*/  UISETP.NE.AND UP0, UPT, UR50, -0x4, UPT ;  /* 0xfffffffc3200788c */ /* 0x000fe2000bf05270 */
[----:B------:R-:W-:Y:S08]  /*98c0*/  IADD3 R84, PT, PT, R84, 0x1, RZ ;  /* 0x0000000154547810 */ /* 0x000ff00007ffe0ff */
[----:B------:R-:W-:Y:S05]  /*98d0*/  BRA.U !UP0, `(.L_x_148) ;  /* 0x0000000108287547 */ /* 0x000fea000b800000 */
[----:B------:R-:W-:Y:S01]  /*98e0*/  ISETP.NE.AND P0, PT, R117, RZ, PT ;  /* 0x000000ff7500720c */ /* 0x000fe20003f05270 */
[----:B------:R-:W-:Y:S01]  /*98f0*/  IMAD.U32 R2, RZ, RZ, UR51 ;  /* 0x00000033ff027e24 */ /* 0x000fe2000f8e00ff */
[----:B------:R-:W-:Y:S01]  /*9900*/  UIADD3 UR51, UPT, UPT, UR51, 0x1, URZ ;  /* 0x0000000133337890 */ /* 0x000fe2000fffe0ff */
[----:B------:R-:W-:Y:S03]  /*9910*/  IMAD.U32 R0, RZ, RZ, UR45 ;  /* 0x0000002dff007e24 */ /* 0x000fe6000f8e00ff */
[----:B------:R-:W-:Y:S04]  /*9920*/  UISETP.NE.AND UP0, UPT, UR51, 0x4, UPT ;  /* 0x000000043300788c */ /* 0x000fe8000bf05270 */
[----:B------:R-:W-:Y:S03]  /*9930*/  USEL UR51, UR51, URZ, UP0 ;  /* 0x000000ff33337287 */ /* 0x000fe60008000000 */
[----:B------:R-:W-:Y:S05]  /*9940*/  @P0 LEA R2, R2, UR44, 0x3 ;  /* 0x0000002c02020c11 */ /* 0x000fea000f8e18ff */
[----:B------:R-:W-:Y:S05]  /*9950*/  @P0 VIADD R2, R2, 0xa0 ;  /* 0x000000a002020836 */ /* 0x000fea0000000000 */
[----:B------:R-:W-:Y:S04]  /*9960*/  @P0 PRMT R0, R0, 0x654, R2 ;  /* 0x0000065400000816 */ /* 0x000fe80000000002 */
[----:B------:R3:W-:Y:S03]  /*9970*/  @P0 SYNCS.ARRIVE.TRANS64.RED.A1T0 RZ, [R0+URZ], RZ ;  /* 0x000000ff00ff09a7 */ /* 0x0007e600081004ff */
.L_x_148:
[----:B------:R-:W-:Y:S01]  /*9980*/  ISETP.NE.AND P2, PT, R115, RZ, PT ;  /* 0x000000ff7300720c */ /* 0x000fe20003f45270 */
[----:B------:R-:W-:Y:S01]  /*9990*/  UIADD3 UR50, UPT, UPT, UR50, 0x4, URZ ;  /* 0x0000000432327890 */ /* 0x000fe2000fffe0ff */
[----:B------:R-:W-:Y:S01]  /*99a0*/  ISETP.NE.AND P0, PT, R116, 0x2, PT ;  /* 0x000000027400780c */ /* 0x000fe20003f05270 */
[----:B------:R-:W-:Y:S01]  /*99b0*/  IMAD.IADD R15, R45, 0x1, R96 ;  /* 0x000000012d0f7824 */ /* 0x000fe200078e0260 */
[----:B------:R-:W-:Y:S01]  /*99c0*/  ISETP.NE.AND P1, PT, R84, 0x4, PT ;  /* 0x000000045400780c */ /* 0x000fe20003f25270 */
[----:B------:R-:W-:Y:S01]  /*99d0*/  IMAD.IADD R14, R46, 0x1, R97 ;  /* 0x000000012e0e7824 */ /* 0x000fe200078e0261 */
[----:B------:R-:W-:Y:S02]  /*99e0*/  SEL R2, RZ, 0x1, P0 ;  /* 0x00000001ff027807 */ /* 0x000fe40000000000 */
[----:B---3--:R-:W-:Y:S02]  /*99f0*/  SEL R0, RZ, 0x1, P1 ;  /* 0x00000001ff007807 */ /* 0x008fe40000800000 */
[----:B------:R-:W-:Y:S02]  /*9a00*/  LOP3.LUT R105, R105, R2, RZ, 0x3c, !PT ;  /* 0x0000000269697212 */ /* 0x000fe400078e3cff */
[----:B------:R-:W-:Y:S02]  /*9a10*/  LOP3.LUT R106, R106, R0, RZ, 0x3c, !PT ;  /* 0x000000006a6a7212 */ /* 0x000fe400078e3cff */
[----:B------:R-:W-:Y:S02]  /*9a20*/  @P2 R2UR UR52, R104 ;  /* 0x00000000683422ca */ /* 0x000fe400000e0000 */
[----:B------:R-:W-:Y:S02]  /*9a30*/  SEL R116, R116, RZ, P0 ;  /* 0x000000ff74747207 */ /* 0x000fe40000000000 */
[----:B------:R-:W-:Y:S01]  /*9a40*/  SEL R84, R84, RZ, P1 ;  /* 0x000000ff54547207 */ /* 0x000fe20000800000 */
[----:B------:R-:W-:Y:S10]  /*9a50*/  @P2 BRA `(.L_x_149) ;  /* 0xffffffbc00b82947 */ /* 0x000ff4000383ffff */
[----:B------:R-:W3:Y:S01]  /*9a60*/  LDCU.64 UR6, c[0x0][0x888] ;  /* 0x00011100ff0677ac */ /* 0x000ee20008000a00 */
[----:B------:R-:W4:Y:S01]  /*9a70*/  LDCU.64 UR4, c[0x0][0x890] ;  /* 0x00011200ff0477ac */ /* 0x000f220008000a00 */
[----:B---3--:R-:W-:Y:S02]  /*9a80*/  ISETP.NE.U32.AND P2, PT, RZ, UR6, PT ;  /* 0x00000006ff007c0c */ /* 0x008fe4000bf45070 */
[----:B----4-:R-:W-:Y:S02]  /*9a90*/  ISETP.NE.U32.AND P1, PT, RZ, UR4, PT ;  /* 0x00000004ff007c0c */ /* 0x010fe4000bf25070 */
[----:B------:R-:W-:Y:S02]  /*9aa0*/  ISETP.NE.AND.EX P2, PT, RZ, UR7, PT, P2 ;  /* 0x00000007ff007c0c */ /* 0x000fe4000bf45320 */
[----:B------:R-:W-:-:S13]  /*9ab0*/  ISETP.NE.AND.EX P0, PT, RZ, UR5, PT, P1 ;  /* 0x00000005ff007c0c */ /* 0x000fda000bf05310 */
[----:B------:R-:W-:Y:S05]  /*9ac0*/  @P2 BRA P0, `(.L_x_150) ;  /* 0x00000000003c2947 */ /* 0x000fea0000000000 */
[----:B------:R-:W-:-:S13]  /*9ad0*/  ISETP.NE.AND.EX P1, PT, RZ, UR5, PT, P1 ;  /* 0x00000005ff007c0c */ /* 0x000fda000bf25310 */
[----:B------:R-:W-:Y:S05]  /*9ae0*/  @P1 BRA `(.L_x_151) ;  /* 0x00000000000c1947 */ /* 0x000fea0003800000 */
[----:B------:R-:W-:-:S13]  /*9af0*/  FSETP.NEU.AND P0, PT, R49, RZ, PT ;  /* 0x000000ff3100720b */ /* 0x000fda0003f0d000 */
[----:B------:R-:W-:Y:S05]  /*9b00*/  @!P0 EXIT ;  /* 0x000000000000894d */ /* 0x000fea0003800000 */
[----:B------:R-:W-:Y:S05]  /*9b10*/  BRA `(.L_x_150) ;  /* 0x0000000000287947 */ /* 0x000fea0003800000 */
.L_x_151:
[----:B------:R-:W-:Y:S01]  /*9b20*/  ISETP.NE.AND P0, PT, R118, RZ, PT ;  /* 0x000000ff7600720c */ /* 0x000fe20003f05270 */
[----:B------:R-:W-:-:S12]  /*9b30*/  BSSY.RECONVERGENT B0, `(.L_x_150) ;  /* 0x0000008000007945 */ /* 0x000fd80003800200 */
[----:B------:R-:W-:Y:S05]  /*9b40*/  @P0 BRA `(.L_x_152) ;  /* 0x0000000000100947 */ /* 0x000fea0003800000 */
[----:B------:R-:W-:-:S04]  /*9b50*/  ISETP.NE.U32.AND P0, PT, RZ, UR6, PT ;  /* 0x00000006ff007c0c */ /* 0x000fc8000bf05070 */
[----:B------:R-:W-:-:S13]  /*9b60*/  ISETP.NE.AND.EX P0, PT, RZ, UR7, PT, P0 ;  /* 0x00000007ff007c0c */ /* 0x000fda000bf05300 */
[----:B------:R-:W-:Y:S05]  /*9b70*/  @!P0 EXIT ;  /* 0x000000000000894d */ /* 0x000fea0003800000 */
[----:B------:R-:W-:Y:S05]  /*9b80*/  BRA `(.L_x_153) ;  /* 0x0000000000087947 */ /* 0x000fea0003800000 */
.L_x_152:
[----:B------:R-:W-:-:S13]  /*9b90*/  FSETP.NEU.AND P0, PT, R49, RZ, PT ;  /* 0x000000ff3100720b */ /* 0x000fda0003f0d000 */
[----:B------:R-:W-:Y:S05]  /*9ba0*/  @!P0 EXIT ;  /* 0x000000000000894d */ /* 0x000fea0003800000 */
.L_x_153:
[----:B------:R-:W-:Y:S05]  /*9bb0*/  BSYNC.RECONVERGENT B0 ;  /* 0x0000000000007941 */ /* 0x000fea0003800200 */
.L_x_150:
[----:B------:R-:W-:Y:S01]  /*9bc0*/  ULEA UR4, UR51, UR44, 0x3 ;  /* 0x0000002c33047291 */ /* 0x000fe2000f8e18ff */
[----:B------:R-:W-:-:S04]  /*9bd0*/  DEPBAR.LE SB0, 0x0 ;  /* 0x000080000000791a */ /* 0x000fc80000000000 */
[----:B------:R-:W-:-:S04]  /*9be0*/  UIADD3 UR4, UPT, UPT, UR4, 0xa0, URZ ;  /* 0x000000a004047890 */ /* 0x000fc8000fffe0ff */
[----:B------:R-:W-:-:S09]  /*9bf0*/  UPRMT UR4, UR45, 0x654, UR4 ;  /* 0x000006542d047896 */ /* 0x000fd20008000004 */
[----:B------:R-:W-:Y:S01]  /*9c00*/  SYNCS.ARRIVE.TRANS64.RED.A1T0 RZ, [UR4], RZ ;  /* 0x000000ffffff79a7 */ /* 0x000fe20008100404 */
[----:B------:R-:W-:Y:S05]  /*9c10*/  EXIT ;  /* 0x000000000000794d */ /* 0x000fea0003800000 */
.L_x_24:
[----:B--2---:R2:W4:Y:S02]  /*9c20*/  SYNCS.PHASECHK.TRANS64.TRYWAIT P0, [R2+URZ+0x140], R3 ;  /* 0x00014003020075a7 */ /* 0x00452400080011ff */
[----:B----4-:R-:W-:Y:S05]  /*9c30*/  @!P0 NANOSLEEP.SYNCS 0x989680 ;  /* 0x009896800000895d */ /* 0x010fea0003900000 */
[----:B------:R-:W4:Y:S02]  /*9c40*/  @!P0 SYNCS.PHASECHK.TRANS64 P0, [R2+URZ+0x140], R3 ;  /* 0x00014003020085a7 */ /* 0x000f2400080010ff */
[----:B----4-:R-:W-:Y:S05]  /*9c50*/  @!P0 BRA `(.L_x_24) ;  /* 0xfffffffc00f08947 */ /* 0x010fea000383ffff */
[----:B------:R-:W-:Y:S05]  /*9c60*/  BRA `(.L_x_154) ;  /* 0xffffff7c00047947 */ /* 0x000fea000383ffff */
.L_x_27:
[----:B------:R-:W-:-:S07]  /*9c70*/  MOV R2, UR49 ;  /* 0x0000003100027c02 */ /* 0x000fce0008000f00 */
.L_x_155:
[----:B-1----:R1:W2:Y:S02]  /*9c80*/  SYNCS.PHASECHK.TRANS64.TRYWAIT P0, [R2+URZ+0x40], R4 ;  /* 0x00004004020075a7 */ /* 0x0022a400080011ff */
[----:B--2---:R-:W-:Y:S05]  /*9c90*/  @!P0 NANOSLEEP.SYNCS 0x989680 ;  /* 0x009896800000895d */ /* 0x004fea0003900000 */
[----:B------:R-:W2:Y:S02]  /*9ca0*/  @!P0 SYNCS.PHASECHK.TRANS64 P0, [R2+URZ+0x40], R4 ;  /* 0x00004004020085a7 */ /* 0x000ea400080010ff */
[----:B--2---:R-:W-:Y:S05]  /*9cb0*/  @!P0 BRA `(.L_x_155) ;  /* 0xfffffffc00f08947 */ /* 0x004fea000383ffff */
[----:B------:R-:W-:Y:S05]  /*9cc0*/  BRA `(.L_x_26) ;  /* 0xffffff7c006c7947 */ /* 0x000fea000383ffff */
.L_x_34:
[----:B-1----:R-:W-:-:S07]  /*9cd0*/  MOV R2, UR17 ;  /* 0x0000001100027c02 */ /* 0x002fce0008000f00 */
.L_x_156:
[----:B-1----:R1:W2:Y:S02]  /*9ce0*/  SYNCS.PHASECHK.TRANS64.TRYWAIT P0, [R2+URZ+0x40], R4 ;  /* 0x00004004020075a7 */ /* 0x0022a400080011ff */
[----:B--2---:R-:W-:Y:S05]  /*9cf0*/  @!P0 NANOSLEEP.SYNCS 0x989680 ;  /* 0x009896800000895d */ /* 0x004fea0003900000 */
[----:B------:R-:W2:Y:S02]  /*9d00*/  @!P0 SYNCS.PHASECHK.TRANS64 P0, [R2+URZ+0x40], R4 ;  /* 0x00004004020085a7 */ /* 0x000ea400080010ff */
[----:B--2---:R-:W-:Y:S05]  /*9d10*/  @!P0 BRA `(.L_x_156) ;  /* 0xfffffffc00f08947 */ /* 0x004fea000383ffff */
[----:B------:R-:W-:Y:S05]  /*9d20*/  BRA `(.L_x_33) ;  /* 0xffffff8000287947 */ /* 0x000fea000383ffff */
.L_x_39:
[----:B-1----:R1:W2:Y:S02]  /*9d30*/  SYNCS.PHASECHK.TRANS64.TRYWAIT P0, [R2+URZ+0xd0], R3 ;  /* 0x0000d003020075a7 */ /* 0x0022a400080011ff */
[----:B--2---:R-:W-:Y:S05]  /*9d40*/  @!P0 NANOSLEEP.SYNCS 0x989680 ;  /* 0x009896800000895d */ /* 0x004fea0003900000 */
[----:B------:R-:W2:Y:S02]  /*9d50*/  @!P0 SYNCS.PHASECHK.TRANS64 P0, [R2+URZ+0xd0], R3 ;  /* 0x0000d003020085a7 */ /* 0x000ea400080010ff */
[----:B--2---:R-:W-:Y:S05]  /*9d60*/  @!P0 BRA `(.L_x_39) ;  /* 0xfffffffc00f08947 */ /* 0x004fea000383ffff */
[----:B------:R-:W-:Y:S05]  /*9d70*/  BRA `(.L_x_157) ;  /* 0xffffff8000cc7947 */ /* 0x000fea000383ffff */
.L_x_43:
[----:B---3--:R-:W-:-:S07]  /*9d80*/  MOV R0, UR4 ;  /* 0x0000000400007c02 */ /* 0x008fce0008000f00 */
.L_x_158:
[----:B-1----:R1:W2:Y:S02]  /*9d90*/  SYNCS.PHASECHK.TRANS64.TRYWAIT P0, [R0+URZ], R2 ;  /* 0x00000002000075a7 */ /* 0x0022a400080011ff */
[----:B--2---:R-:W-:Y:S05]  /*9da0*/  @!P0 NANOSLEEP.SYNCS 0x989680 ;  /* 0x009896800000895d */ /* 0x004fea0003900000 */
[----:B------:R-:W2:Y:S02]  /*9db0*/  @!P0 SYNCS.PHASECHK.TRANS64 P0, [R0+URZ], R2 ;  /* 0x00000002000085a7 */ /* 0x000ea400080010ff */
[----:B--2---:R-:W-:Y:S05]  /*9dc0*/  @!P0 BRA `(.L_x_158) ;  /* 0xfffffffc00f08947 */ /* 0x004fea000383ffff */
[----:B------:R-:W-:Y:S05]  /*9dd0*/  BRA `(.L_x_159) ;  /* 0xffffff88003c7947 */ /* 0x000fea000383ffff */
.L_x_44:
[----:B---3--:R-:W-:-:S07]  /*9de0*/  MOV R0, UR4 ;  /* 0x0000000400007c02 */ /* 0x008fce0008000f00 */
.L_x_160:
[----:B-1----:R1:W2:Y:S02]  /*9df0*/  SYNCS.PHASECHK.TRANS64.TRYWAIT P0, [R0+URZ], R3 ;  /* 0x00000003000075a7 */ /* 0x0022a400080011ff */
[----:B--2---:R-:W-:Y:S05]  /*9e00*/  @!P0 NANOSLEEP.SYNCS 0x989680 ;  /* 0x009896800000895d */ /* 0x004fea0003900000 */
[----:B------:R-:W2:Y:S02]  /*9e10*/  @!P0 SYNCS.PHASECHK.TRANS64 P0, [R0+URZ], R3 ;  /* 0x00000003000085a7 */ /* 0x000ea400080010ff */
[----:B--2---:R-:W-:Y:S05]  /*9e20*/  @!P0 BRA `(.L_x_160) ;  /* 0xfffffffc00f08947 */ /* 0x004fea000383ffff */
[----:B------:R-:W-:Y:S05]  /*9e30*/  BRA `(.L_x_161) ;  /* 0xffffff8800487947 */ /* 0x000fea000383ffff */
.L_x_45:
[----:B---3--:R-:W-:-:S07]  /*9e40*/  MOV R0, UR4 ;  /* 0x0000000400007c02 */ /* 0x008fce0008000f00 */
.L_x_162:
[----:B-1----:R1:W2:Y:S02]  /*9e50*/  SYNCS.PHASECHK.TRANS64.TRYWAIT P0, [R0+URZ], R3 ;  /* 0x00000003000075a7 */ /* 0x0022a400080011ff */
[----:B--2---:R-:W-:Y:S05]  /*9e60*/  @!P0 NANOSLEEP.SYNCS 0x989680 ;  /* 0x009896800000895d */ /* 0x004fea0003900000 */
[----:B------:R-:W2:Y:S02]  /*9e70*/  @!P0 SYNCS.PHASECHK.TRANS64 P0, [R0+URZ], R3 ;  /* 0x00000003000085a7 */ /* 0x000ea400080010ff */
[----:B--2---:R-:W-:Y:S05]  /*9e80*/  @!P0 BRA `(.L_x_162) ;  /* 0xfffffffc00f08947 */ /* 0x004fea000383ffff */
[----:B------:R-:W-:Y:S05]  /*9e90*/  BRA `(.L_x_163) ;  /* 0xffffff8800547947 */ /* 0x000fea000383ffff */
.L_x_46:
[----:B---3--:R-:W-:-:S07]  /*9ea0*/  MOV R0, UR4 ;  /* 0x0000000400007c02 */ /* 0x008fce0008000f00 */
.L_x_164:
[----:B-1----:R1:W2:Y:S02]  /*9eb0*/  SYNCS.PHASECHK.TRANS64.TRYWAIT P0, [R0+URZ], R3 ;  /* 0x00000003000075a7 */ /* 0x0022a400080011ff */
[----:B--2---:R-:W-:Y:S05]  /*9ec0*/  @!P0 NANOSLEEP.SYNCS 0x989680 ;  /* 0x009896800000895d */ /* 0x004fea0003900000 */
[----:B------:R-:W2:Y:S02]  /*9ed0*/  @!P0 SYNCS.PHASECHK.TRANS64 P0, [R0+URZ], R3 ;  /* 0x00000003000085a7 */ /* 0x000ea400080010ff */
[----:B--2---:R-:W-:Y:S05]  /*9ee0*/  @!P0 BRA `(.L_x_164) ;  /* 0xfffffffc00f08947 */ /* 0x004fea000383ffff */
[----:B------:R-:W-:Y:S05]  /*9ef0*/  BRA `(.L_x_165) ;  /* 0xffffff8800607947 */ /* 0x000fea000383ffff */
.L_x_47:
[----:B---3--:R-:W-:-:S07]  /*9f00*/  MOV R0, UR4 ;  /* 0x0000000400007c02 */ /* 0x008fce0008000f00 */
.L_x_166:
[----:B-1----:R1:W2:Y:S02]  /*9f10*/  SYNCS.PHASECHK.TRANS64.TRYWAIT P0, [R0+URZ], R3 ;  /* 0x00000003000075a7 */ /* 0x0022a400080011ff */
[----:B--2---:R-:W-:Y:S05]  /*9f20*/  @!P0 NANOSLEEP.SYNCS 0x989680 ;  /* 0x009896800000895d */ /* 0x004fea0003900000 */
[----:B------:R-:W2:Y:S02]  /*9f30*/  @!P0 SYNCS.PHASECHK.TRANS64 P0, [R0+URZ], R3 ;  /* 0x00000003000085a7 */ /* 0x000ea400080010ff */
[----:B--2---:R-:W-:Y:S05]  /*9f40*/  @!P0 BRA `(.L_x_166) ;  /* 0xfffffffc00f08947 */ /* 0x004fea000383ffff */
[----:B------:R-:W-:Y:S05]  /*9f50*/  BRA `(.L_x_167) ;  /* 0xffffff88006c7947 */ /* 0x000fea000383ffff */
.L_x_48:
[----:B---3--:R-:W-:-:S07]  /*9f60*/  MOV R0, UR4 ;  /* 0x0000000400007c02 */ /* 0x008fce0008000f00 */
.L_x_168:
[----:B-1----:R1:W2:Y:S02]  /*9f70*/  SYNCS.PHASECHK.TRANS64.TRYWAIT P0, [R0+URZ], R3 ;  /* 0x00000003000075a7 */ /* 0x0022a400080011ff */
[----:B--2---:R-:W-:Y:S05]  /*9f80*/  @!P0 NANOSLEEP.SYNCS 0x989680 ;  /* 0x009896800000895d */ /* 0x004fea0003900000 */
[----:B------:R-:W2:Y:S02]  /*9f90*/  @!P0 SYNCS.PHASECHK.TRANS64 P0, [R0+URZ], R3 ;  /* 0x00000003000085a7 */ /* 0x000ea400080010ff */
[----:B--2---:R-:W-:Y:S05]  /*9fa0*/  @!P0 BRA `(.L_x_168) ;  /* 0xfffffffc00f08947 */ /* 0x004fea000383ffff */
[----:B------:R-:W-:Y:S05]  /*9fb0*/  BRA `(.L_x_169) ;  /* 0xffffff8800787947 */ /* 0x000fea000383ffff */
.L_x_49:
[----:B---3--:R-:W-:-:S07]  /*9fc0*/  MOV R0, UR4 ;  /* 0x0000000400007c02 */ /* 0x008fce0008000f00 */
.L_x_170:
[----:B-1----:R1:W2:Y:S02]  /*9fd0*/  SYNCS.PHASECHK.TRANS64.TRYWAIT P0, [R0+URZ], R3 ;  /* 0x00000003000075a7 */ /* 0x0022a400080011ff */
[----:B--2---:R-:W-:Y:S05]  /*9fe0*/  @!P0 NANOSLEEP.SYNCS 0x989680 ;  /* 0x009896800000895d */ /* 0x004fea0003900000 */
[----:B------:R-:W2:Y:S02]  /*9ff0*/  @!P0 SYNCS.PHASECHK.TRANS64 P0, [R0+URZ], R3 ;  /* 0x00000003000085a7 */ /* 0x000ea400080010ff */
[----:B--2---:R-:W-:Y:S05]  /*a000*/  @!P0 BRA `(.L_x_170) ;  /* 0xfffffffc00f08947 */ /* 0x004fea000383ffff */
[----:B------:R-:W-:Y:S05]  /*a010*/  BRA `(.L_x_171) ;  /* 0xffffff8800847947 */ /* 0x000fea000383ffff */
.L_x_52:
[----:B-1----:R1:W2:Y:S02]  /*a020*/  SYNCS.PHASECHK.TRANS64.TRYWAIT P0, [R0+URZ+0x130], R4 ;  /* 0x00013004000075a7 */ /* 0x0022a400080011ff */
[----:B--2---:R-:W-:Y:S05]  /*a030*/  @!P0 NANOSLEEP.SYNCS 0x989680 ;  /* 0x009896800000895d */ /* 0x004fea0003900000 */
[----:B------:R-:W2:Y:S02]  /*a040*/  @!P0 SYNCS.PHASECHK.TRANS64 P0, [R0+URZ+0x130], R4 ;  /* 0x00013004000085a7 */ /* 0x000ea400080010ff */
[----:B--2---:R-:W-:Y:S05]  /*a050*/  @!P0 BRA `(.L_x_52) ;  /* 0xfffffffc00f08947 */ /* 0x004fea000383ffff */
[----:B------:R-:W-:Y:S05]  /*a060*/  BRA `(.L_x_172) ;  /* 0xffffff8800e07947 */ /* 0x000fea000383ffff */
.L_x_53:
[----:B------:R-:W-:-:S07]  /*a070*/  MOV R0, UR5 ;  /* 0x0000000500007c02 */ /* 0x000fce0008000f00 */
.L_x_173:
[----:B-1----:R1:W2:Y:S02]  /*a080*/  SYNCS.PHASECHK.TRANS64.TRYWAIT P0, [R0+URZ+0xe0], R5 ;  /* 0x0000e005000075a7 */ /* 0x0022a400080011ff */
[----:B--2---:R-:W-:Y:S05]  /*a090*/  @!P0 NANOSLEEP.SYNCS 0x989680 ;  /* 0x009896800000895d */ /* 0x004fea0003900000 */
[----:B------:R-:W2:Y:S02]  /*a0a0*/  @!P0 SYNCS.PHASECHK.TRANS64 P0, [R0+URZ+0xe0], R5 ;  /* 0x0000e005000085a7 */ /* 0x000ea400080010ff */
[----:B--2---:R-:W-:Y:S05]  /*a0b0*/  @!P0 BRA `(.L_x_173) ;  /* 0xfffffffc00f08947 */ /* 0x004fea000383ffff */
[----:B------:R-:W-:Y:S05]  /*a0c0*/  BRA `(.L_x_174) ;  /* 0xffffff8800f07947 */ /* 0x000fea000383ffff */
.L_x_54:
[----:B-1----:R1:W2:Y:S02]  /*a0d0*/  SYNCS.PHASECHK.TRANS64.TRYWAIT P1, [R0+URZ+0xd0], R4 ;  /* 0x0000d004000075a7 */ /* 0x0022a400080211ff */
[----:B--2---:R-:W-:Y:S05]  /*a0e0*/  @!P1 NANOSLEEP.SYNCS 0x989680 ;  /* 0x009896800000995d */ /* 0x004fea0003900000 */
[----:B------:R-:W2:Y:S02]  /*a0f0*/  @!P1 SYNCS.PHASECHK.TRANS64 P1, [R0+URZ+0xd0], R4 ;  /* 0x0000d004000095a7 */ /* 0x000ea400080210ff */
[----:B--2---:R-:W-:Y:S05]  /*a100*/  @!P1 BRA `(.L_x_54) ;  /* 0xfffffffc00f09947 */ /* 0x004fea000383ffff */
[----:B------:R-:W-:Y:S05]  /*a110*/  BRA `(.L_x_175) ;  /* 0xffffff8c00207947 */ /* 0x000fea000383ffff */
.L_x_57:
[----:B------:R-:W-:-:S07]  /*a120*/  MOV R0, UR5 ;  /* 0x0000000500007c02 */ /* 0x000fce0008000f00 */
.L_x_176:
[----:B-1----:R1:W2:Y:S02]  /*a130*/  SYNCS.PHASECHK.TRANS64.TRYWAIT P0, [R0+URZ+0xe0], R2 ;  /* 0x0000e002000075a7 */ /* 0x0022a400080011ff */
[----:B--2---:R-:W-:Y:S05]  /*a140*/  @!P0 NANOSLEEP.SYNCS 0x989680 ;  /* 0x009896800000895d */ /* 0x004fea0003900000 */
[----:B------:R-:W2:Y:S02]  /*a150*/  @!P0 SYNCS.PHASECHK.TRANS64 P0, [R0+URZ+0xe0], R2 ;  /* 0x0000e002000085a7 */ /* 0x000ea400080010ff */
[----:B--2---:R-:W-:Y:S05]  /*a160*/  @!P0 BRA `(.L_x_176) ;  /* 0xfffffffc00f08947 */ /* 0x004fea000383ffff */
[----:B------:R-:W-:Y:S05]  /*a170*/  BRA `(.L_x_56) ;  /* 0xffffff8c00747947 */ /* 0x000fea000383ffff */
.L_x_66:
[----:B-1----:R-:W-:-:S04]  /*a180*/  MOV R4, UR6 ;  /* 0x0000000600047c02 */ /* 0x002fc80008000f00 */
[----:B------:R1:W2:Y:S03]  /*a190*/  SYNCS.PHASECHK.TRANS64.TRYWAIT P0, [R4+URZ+0x8], R5 ;  /* 0x00000805040075a7 */ /* 0x0002a600080011ff */
[----:B--2---:R-:W-:Y:S05]  /*a1a0*/  @!P0 NANOSLEEP.SYNCS 0x989680 ;  /* 0x009896800000895d */ /* 0x004fea0003900000 */
[----:B------:R-:W2:Y:S02]  /*a1b0*/  @!P0 SYNCS.PHASECHK.TRANS64 P0, [R4+URZ+0x8], R5 ;  /* 0x00000805040085a7 */ /* 0x000ea400080010ff */
[----:B--2---:R-:W-:Y:S05]  /*a1c0*/  @!P0 BRA `(.L_x_66) ;  /* 0xfffffffc00ec8947 */ /* 0x004fea000383ffff */
[----:B------:R-:W-:Y:S05]  /*a1d0*/  BRA `(.L_x_65) ;  /* 0xffffff9000287947 */ /* 0x000fea000383ffff */
.L_x_68:
[----:B------:R-:W-:Y:S01]  /*a1e0*/  BSSY B0, `(.L_x_177) ;  /* 0x0000006000007945 */ /* 0x000fe20003800000 */
[----:B------:R-:W-:-:S07]  /*a1f0*/  MOV R15, 0xffffffff ;  /* 0xffffffff000f7802 */ /* 0x000fce0000000f00 */
[----:B-1---5:R-:W-:Y:S05]  /*a200*/  WARPSYNC.COLLECTIVE R15, `(.L_x_178) ;  /* 0x000000000f0c7348 */ /* 0x022fea0003c00000 */
[----:B------:R-:W-:Y:S02]  /*a210*/  ELECT P6, UR79, PT ;  /* 0x00000000004f782f */ /* 0x000fe400038c0000 */
[----:B------:R-:W-:Y:S01]  /*a220*/  MOV R14, UR79 ;  /* 0x0000004f000e7c02 */ /* 0x000fe20008000f00 */
[----:B-1---5:R-:W-:Y:S10]  /*a230*/  ENDCOLLECTIVE ;  /* 0x000000000000791b */ /* 0x022ff40003800000 */
.L_x_178:
[----:B------:R-:W-:Y:S05]  /*a240*/  BSYNC B0 ;  /* 0x0000000000007941 */ /* 0x000fea0003800000 */
.L_x_177:
[----:B------:R-:W-:Y:S05]  /*a250*/  BRA `(.L_x_179) ;  /* 0xffffff9000587947 */ /* 0x000fea000383ffff */
.L_x_70:
[----:B-1----:R-:W-:-:S04]  /*a260*/  MOV R2, UR6 ;  /* 0x0000000600027c02 */ /* 0x002fc80008000f00 */
[----:B------:R1:W2:Y:S03]  /*a270*/  SYNCS.PHASECHK.TRANS64.TRYWAIT P0, [R2+URZ+0x8], R3 ;  /* 0x00000803020075a7 */ /* 0x0002a600080011ff */
[----:B--2---:R-:W-:Y:S05]  /*a280*/  @!P0 NANOSLEEP.SYNCS 0x989680 ;  /* 0x009896800000895d */ /* 0x004fea0003900000 */
[----:B------:R-:W2:Y:S02]  /*a290*/  @!P0 SYNCS.PHASECHK.TRANS64 P0, [R2+URZ+0x8], R3 ;  /* 0x00000803020085a7 */ /* 0x000ea400080010ff */
[----:B--2---:R-:W-:Y:S05]  /*a2a0*/  @!P0 BRA `(.L_x_70) ;  /* 0xfffffffc00ec8947 */ /* 0x004fea000383ffff */
[----:B------:R-:W-:Y:S05]  /*a2b0*/  BRA `(.L_x_69) ;  /* 0xffffff90005c7947 */ /* 0x000fea000383ffff */
.L_x_71:
[----:B-1----:R1:W2:Y:S02]  /*a2c0*/  SYNCS.PHASECHK.TRANS64.TRYWAIT P0, [R0+URZ+0xd0], R4 ;  /* 0x0000d004000075a7 */ /* 0x0022a400080011ff */
[----:B--2---:R-:W-:Y:S05]  /*a2d0*/  @!P0 NANOSLEEP.SYNCS 0x989680 ;  /* 0x009896800000895d */ /* 0x004fea0003900000 */
[----:B------:R-:W2:Y:S02]  /*a2e0*/  @!P0 SYNCS.PHASECHK.TRANS64 P0, [R0+URZ+0xd0], R4 ;  /* 0x0000d004000085a7 */ /* 0x000ea400080010ff */
[----:B--2---:R-:W-:Y:S05]  /*a2f0*/  @!P0 BRA `(.L_x_71) ;  /* 0xfffffffc00f08947 */ /* 0x004fea000383ffff */
[----:B------:R-:W-:Y:S05]  /*a300*/  BRA `(.L_x_180) ;  /* 0xffffff9400487947 */ /* 0x000fea000383ffff */
.L_x_73:
[----:B------:R-:W-:-:S07]  /*a310*/  MOV R0, UR9 ;  /* 0x0000000900007c02 */ /* 0x000fce0008000f00 */
.L_x_181:
[----:B-1----:R1:W2:Y:S02]  /*a320*/  SYNCS.PHASECHK.TRANS64.TRYWAIT P0, [R0+URZ+0x110], R4 ;  /* 0x00011004000075a7 */ /* 0x0022a400080011ff */
[----:B--2---:R-:W-:Y:S05]  /*a330*/  @!P0 NANOSLEEP.SYNCS 0x989680 ;  /* 0x009896800000895d */ /* 0x004fea0003900000 */
[----:B------:R-:W2:Y:S02]  /*a340*/  @!P0 SYNCS.PHASECHK.TRANS64 P0, [R0+URZ+0x110], R4 ;  /* 0x00011004000085a7 */ /* 0x000ea400080010ff */
[----:B--2---:R-:W-:Y:S05]  /*a350*/  @!P0 BRA `(.L_x_181) ;  /* 0xfffffffc00f08947 */ /* 0x004fea000383ffff */
[----:B------:R-:W-:Y:S05]  /*a360*/  BRA `(.L_x_182) ;  /* 0xffffff9400947947 */ /* 0x000fea000383ffff */
.L_x_76:
[----:B------:R-:W-:Y:S07]  /*a370*/  MOV R0, UR8 ;  /* 0x0000000800007c02 */ /* 0x000fee0008000f00 */
.L_x_183:
[----:B-1----:R1:W2:Y:S02]  /*a380*/  SYNCS.PHASECHK.TRANS64.TRYWAIT P0, [R0+URZ], R4 ;  /* 0x00000004000075a7 */ /* 0x0022a400080011ff */
[----:B--2---:R-:W-:Y:S05]  /*a390*/  @!P0 NANOSLEEP.SYNCS 0x989680 ;  /* 0x009896800000895d */ /* 0x004fea0003900000 */
[----:B------:R-:W2:Y:S02]  /*a3a0*/  @!P0 SYNCS.PHASECHK.TRANS64 P0, [R0+URZ], R4 ;  /* 0x00000004000085a7 */ /* 0x000ea400080010ff */
[----:B--2---:R-:W-:Y:S05]  /*a3b0*/  @!P0 BRA `(.L_x_183) ;  /* 0xfffffffc00f08947 */ /* 0x004fea000383ffff */
[----:B------:R-:W-:Y:S05]  /*a3c0*/  BRA `(.L_x_75) ;  /* 0xffffff9400a87947 */ /* 0x000fea000383ffff */
.L_x_80:
[----:B-1----:R-:W-:-:S07]  /*a3d0*/  MOV R0, UR8 ;  /* 0x0000000800007c02 */ /* 0x002fce0008000f00 */
.L_x_184:
[----:B-1----:R1:W2:Y:S02]  /*a3e0*/  SYNCS.PHASECHK.TRANS64.TRYWAIT P0, [R0+URZ], R2 ;  /* 0x00000002000075a7 */ /* 0x0022a400080011ff */
[----:B--2---:R-:W-:Y:S05]  /*a3f0*/  @!P0 NANOSLEEP.SYNCS 0x989680 ;  /* 0x009896800000895d */ /* 0x004fea0003900000 */
[----:B------:R-:W2:Y:S02]  /*a400*/  @!P0 SYNCS.PHASECHK.TRANS64 P0, [R0+URZ], R2 ;  /* 0x00000002000085a7 */ /* 0x000ea400080010ff */
[----:B--2---:R-:W-:Y:S05]  /*a410*/  @!P0 BRA `(.L_x_184) ;  /* 0xfffffffc00f08947 */ /* 0x004fea000383ffff */
[----:B------:R-:W-:Y:S05]  /*a420*/  BRA `(.L_x_185) ;  /* 0xffffff98009c7947 */ /* 0x000fea000383ffff */
.L_x_81:
[----:B------:R-:W-:-:S07]  /*a430*/  MOV R0, UR8 ;  /* 0x0000000800007c02 */ /* 0x000fce0008000f00 */
.L_x_186:
[----:B-1----:R1:W2:Y:S02]  /*a440*/  SYNCS.PHASECHK.TRANS64.TRYWAIT P0, [R0+URZ], R3 ;  /* 0x00000003000075a7 */ /* 0x0022a400080011ff */
[----:B--2---:R-:W-:Y:S05]  /*a450*/  @!P0 NANOSLEEP.SYNCS 0x989680 ;  /* 0x009896800000895d */ /* 0x004fea0003900000 */
[----:B------:R-:W2:Y:S02]  /*a460*/  @!P0 SYNCS.PHASECHK.TRANS64 P0, [R0+URZ], R3 ;  /* 0x00000003000085a7 */ /* 0x000ea400080010ff */
[----:B--2---:R-:W-:Y:S05]  /*a470*/  @!P0 BRA `(.L_x_186) ;  /* 0xfffffffc00f08947 */ /* 0x004fea000383ffff */
[----:B------:R-:W-:Y:S05]  /*a480*/  BRA `(.L_x_187) ;  /* 0xffffff9800a87947 */ /* 0x000fea000383ffff */
.L_x_82:
[----:B------:R-:W-:-:S07]  /*a490*/  MOV R0, UR8 ;  /* 0x0000000800007c02 */ /* 0x000fce0008000f00 */
.L_x_188:
[----:B-1----:R1:W2:Y:S02]  /*a4a0*/  SYNCS.PHASECHK.TRANS64.TRYWAIT P0, [R0+URZ], R3 ;  /* 0x00000003000075a7 */ /* 0x0022a400080011ff */
[----:B--2---:R-:W-:Y:S05]  /*a4b0*/  @!P0 NANOSLEEP.SYNCS 0x989680 ;  /* 0x009896800000895d */ /* 0x004fea0003900000 */
[----:B------:R-:W2:Y:S02]  /*a4c0*/  @!P0 SYNCS.PHASECHK.TRANS64 P0, [R0+URZ], R3 ;  /* 0x00000003000085a7 */ /* 0x000ea400080010ff */
[----:B--2---:R-:W-:Y:S05]  /*a4d0*/  @!P0 BRA `(.L_x_188) ;  /* 0xfffffffc00f08947 */ /* 0x004fea000383ffff */
[----:B------:R-:W-:Y:S05]  /*a4e0*/  BRA `(.L_x_189) ;  /* 0xffffff9800b47947 */ /* 0x000fea000383ffff */
.L_x_85:
[----:B------:R-:W-:-:S07]  /*a4f0*/  MOV R0, UR7 ;  /* 0x0000000700007c02 */ /* 0x000fce0008000f00 */
.L_x_190:
[----:B-1----:R1:W2:Y:S02]  /*a500*/  SYNCS.PHASECHK.TRANS64.TRYWAIT P1, [R0+URZ+0x150], R2 ;  /* 0x00015002000075a7 */ /* 0x0022a400080211ff */
[----:B--2---:R-:W-:Y:S05]  /*a510*/  @!P1 NANOSLEEP.SYNCS 0x989680 ;  /* 0x009896800000995d */ /* 0x004fea0003900000 */
[----:B------:R-:W2:Y:S02]  /*a520*/  @!P1 SYNCS.PHASECHK.TRANS64 P1, [R0+URZ+0x150], R2 ;  /* 0x00015002000095a7 */ /* 0x000ea400080210ff */
[----:B--2---:R-:W-:Y:S05]  /*a530*/  @!P1 BRA `(.L_x_190) ;  /* 0xfffffffc00f09947 */ /* 0x004fea000383ffff */
[----:B------:R-:W-:Y:S05]  /*a540*/  BRA `(.L_x_191) ;  /* 0xffffff9c00007947 */ /* 0x000fea000383ffff */
.L_x_90:
[----:B----4-:R4:W1:Y:S02]  /*a550*/  SYNCS.PHASECHK.TRANS64.TRYWAIT P0, [R0+URZ+0xd0], R2 ;  /* 0x0000d002000075a7 */ /* 0x01086400080011ff */
[----:B-1----:R-:W-:Y:S05]  /*a560*/  @!P0 NANOSLEEP.SYNCS 0x989680 ;  /* 0x009896800000895d */ /* 0x002fea0003900000 */
[----:B------:R-:W1:Y:S02]  /*a570*/  @!P0 SYNCS.PHASECHK.TRANS64 P0, [R0+URZ+0xd0], R2 ;  /* 0x0000d002000085a7 */ /* 0x000e6400080010ff */
[----:B-1----:R-:W-:Y:S05]  /*a580*/  @!P0 BRA `(.L_x_90) ;  /* 0xfffffffc00f08947 */ /* 0x002fea000383ffff */
[----:B------:R-:W-:Y:S05]  /*a590*/  BRA `(.L_x_192) ;  /* 0xffffffa000147947 */ /* 0x000fea000383ffff */
.L_x_93:
[----:B------:R-:W-:Y:S07]  /*a5a0*/  MOV R0, UR6 ;  /* 0x0000000600007c02 */ /* 0x000fee0008000f00 */
.L_x_193:
[----:B-1----:R1:W4:Y:S02]  /*a5b0*/  SYNCS.PHASECHK.TRANS64.TRYWAIT P0, [R0+URZ+0xc8], R2 ;  /* 0x0000c802000075a7 */ /* 0x00232400080011ff */
[----:B----4-:R-:W-:Y:S05]  /*a5c0*/  @!P0 NANOSLEEP.SYNCS 0x989680 ;  /* 0x009896800000895d */ /* 0x010fea0003900000 */
[----:B------:R-:W4:Y:S02]  /*a5d0*/  @!P0 SYNCS.PHASECHK.TRANS64 P0, [R0+URZ+0xc8], R2 ;  /* 0x0000c802000085a7 */ /* 0x000f2400080010ff */
[----:B----4-:R-:W-:Y:S05]  /*a5e0*/  @!P0 BRA `(.L_x_193) ;  /* 0xfffffffc00f08947 */ /* 0x010fea000383ffff */
[----:B------:R-:W-:Y:S05]  /*a5f0*/  BRA `(.L_x_92) ;  /* 0xffffffa000f47947 */ /* 0x000fea000383ffff */
.L_x_96:
[----:B------:R-:W-:Y:S07]  /*a600*/  MOV R0, UR6 ;  /* 0x0000000600007c02 */ /* 0x000fee0008000f00 */
.L_x_194:
[----:B-1----:R1:W2:Y:S02]  /*a610*/  SYNCS.PHASECHK.TRANS64.TRYWAIT P0, [R0+URZ+0xa0], R14 ;  /* 0x0000a00e000075a7 */ /* 0x0022a400080011ff */
[----:B--2---:R-:W-:Y:S05]  /*a620*/  @!P0 NANOSLEEP.SYNCS 0x989680 ;  /* 0x009896800000895d */ /* 0x004fea0003900000 */
[----:B------:R-:W2:Y:S02]  /*a630*/  @!P0 SYNCS.PHASECHK.TRANS64 P0, [R0+URZ+0xa0], R14 ;  /* 0x0000a00e000085a7 */ /* 0x000ea400080010ff */
[----:B--2---:R-:W-:Y:S05]  /*a640*/  @!P0 BRA `(.L_x_194) ;  /* 0xfffffffc00f08947 */ /* 0x004fea000383ffff */
[----:B------:R-:W-:Y:S05]  /*a650*/  BRA `(.L_x_195) ;  /* 0xffffffa4006c7947 */ /* 0x000fea000383ffff */
.L_x_97:
[----:B------:R-:W-:Y:S07]  /*a660*/  MOV R0, UR6 ;  /* 0x0000000600007c02 */ /* 0x000fee0008000f00 */
.L_x_196:
[----:B-1----:R1:W2:Y:S02]  /*a670*/  SYNCS.PHASECHK.TRANS64.TRYWAIT P0, [R0+URZ+0xa8], R14 ;  /* 0x0000a80e000075a7 */ /* 0x0022a400080011ff */
[----:B--2---:R-:W-:Y:S05]  /*a680*/  @!P0 NANOSLEEP.SYNCS 0x989680 ;  /* 0x009896800000895d */ /* 0x004fea0003900000 */
[----:B------:R-:W2:Y:S02]  /*a690*/  @!P0 SYNCS.PHASECHK.TRANS64 P0, [R0+URZ+0xa8], R14 ;  /* 0x0000a80e000085a7 */ /* 0x000ea400080010ff */
[----:B--2---:R-:W-:Y:S05]  /*a6a0*/  @!P0 BRA `(.L_x_196) ;  /* 0xfffffffc00f08947 */ /* 0x004fea000383ffff */
[----:B------:R-:W-:Y:S05]  /*a6b0*/  BRA `(.L_x_197) ;  /* 0xffffffa400c47947 */ /* 0x000fea000383ffff */
.L_x_98:
[----:B------:R-:W-:Y:S07]  /*a6c0*/  MOV R0, UR6 ;  /* 0x0000000600007c02 */ /* 0x000fee0008000f00 */
.L_x_198:
[----:B-1----:R1:W2:Y:S02]  /*a6d0*/  SYNCS.PHASECHK.TRANS64.TRYWAIT P0, [R0+URZ+0xb0], R14 ;  /* 0x0000b00e000075a7 */ /* 0x0022a400080011ff */
[----:B--2---:R-:W-:Y:S05]  /*a6e0*/  @!P0 NANOSLEEP.SYNCS 0x989680 ;  /* 0x009896800000895d */ /* 0x004fea0003900000 */
[----:B------:R-:W2:Y:S02]  /*a6f0*/  @!P0 SYNCS.PHASECHK.TRANS64 P0, [R0+URZ+0xb0], R14 ;  /* 0x0000b00e000085a7 */ /* 0x000ea400080010ff */
[----:B--2---:R-:W-:Y:S05]  /*a700*/  @!P0 BRA `(.L_x_198) ;  /* 0xfffffffc00f08947 */ /* 0x004fea000383ffff */
[----:B------:R-:W-:Y:S05]  /*a710*/  BRA `(.L_x_199) ;  /* 0xffffffa800247947 */ /* 0x000fea000383ffff */
.L_x_99:
[----:B------:R-:W-:Y:S07]  /*a720*/  MOV R0, UR6 ;  /* 0x0000000600007c02 */ /* 0x000fee0008000f00 */
.L_x_200:
[----:B-1----:R1:W2:Y:S02]  /*a730*/  SYNCS.PHASECHK.TRANS64.TRYWAIT P0, [R0+URZ+0xb8], R14 ;  /* 0x0000b80e000075a7 */ /* 0x0022a400080011ff */
[----:B--2---:R-:W-:Y:S05]  /*a740*/  @!P0 NANOSLEEP.SYNCS 0x989680 ;  /* 0x009896800000895d */ /* 0x004fea0003900000 */
[----:B------:R-:W2:Y:S02]  /*a750*/  @!P0 SYNCS.PHASECHK.TRANS64 P0, [R0+URZ+0xb8], R14 ;  /* 0x0000b80e000085a7 */ /* 0x000ea400080010ff */
[----:B--2---:R-:W-:Y:S05]  /*a760*/  @!P0 BRA `(.L_x_200) ;  /* 0xfffffffc00f08947 */ /* 0x004fea000383ffff */
[----:B------:R-:W-:Y:S05]  /*a770*/  BRA `(.L_x_201) ;  /* 0xffffffa800c47947 */ /* 0x000fea000383ffff */
.L_x_101:
[----:B------:R-:W-:-:S07]  /*a780*/  MOV R0, UR6 ;  /* 0x0000000600007c02 */ /* 0x000fce0008000f00 */
.L_x_202:
[----:B-1----:R1:W2:Y:S02]  /*a790*/  SYNCS.PHASECHK.TRANS64.TRYWAIT P0, [R0+URZ+0xa0], R2 ;  /* 0x0000a002000075a7 */ /* 0x0022a400080011ff */
[----:B--2---:R-:W-:Y:S05]  /*a7a0*/  @!P0 NANOSLEEP.SYNCS 0x989680 ;  /* 0x009896800000895d */ /* 0x004fea0003900000 */
[----:B------:R-:W2:Y:S02]  /*a7b0*/  @!P0 SYNCS.PHASECHK.TRANS64 P0, [R0+URZ+0xa0], R2 ;  /* 0x0000a002000085a7 */ /* 0x000ea400080010ff */
[----:B--2---:R-:W-:Y:S05]  /*a7c0*/  @!P0 BRA `(.L_x_202) ;  /* 0xfffffffc00f08947 */ /* 0x004fea000383ffff */
[----:B------:R-:W-:Y:S05]  /*a7d0*/  BRA `(.L_x_203) ;  /* 0xffffffac004c7947 */ /* 0x000fea000383ffff */
.L_x_102:
[----:B-1----:R-:W-:-:S07]  /*a7e0*/  MOV R0, UR6 ;  /* 0x0000000600007c02 */ /* 0x002fce0008000f00 */
.L_x_204:
[----:B-1----:R1:W2:Y:S02]  /*a7f0*/  SYNCS.PHASECHK.TRANS64.TRYWAIT P0, [R0+URZ+0xa8], R2 ;  /* 0x0000a802000075a7 */ /* 0x0022a400080011ff */
[----:B--2---:R-:W-:Y:S05]  /*a800*/  @!P0 NANOSLEEP.SYNCS 0x989680 ;  /* 0x009896800000895d */ /* 0x004fea0003900000 */
[----:B------:R-:W2:Y:S02]  /*a810*/  @!P0 SYNCS.PHASECHK.TRANS64 P0, [R0+URZ+0xa8], R2 ;  /* 0x0000a802000085a7 */ /* 0x000ea400080010ff */
[----:B--2---:R-:W-:Y:S05]  /*a820*/  @!P0 BRA `(.L_x_204) ;  /* 0xfffffffc00f08947 */ /* 0x004fea000383ffff */
[----:B------:R-:W-:Y:S05]  /*a830*/  BRA `(.L_x_205) ;  /* 0xffffffac003c7947 */ /* 0x000fea000383ffff */
.L_x_103:
[----:B-1----:R-:W-:-:S07]  /*a840*/  MOV R0, UR6 ;  /* 0x0000000600007c02 */ /* 0x002fce0008000f00 */
.L_x_206:
[----:B-1----:R1:W2:Y:S02]  /*a850*/  SYNCS.PHASECHK.TRANS64.TRYWAIT P0, [R0+URZ+0xb0], R2 ;  /* 0x0000b002000075a7 */ /* 0x0022a400080011ff */
[----:B--2---:R-:W-:Y:S05]  /*a860*/  @!P0 NANOSLEEP.SYNCS 0x989680 ;  /* 0x009896800000895d */ /* 0x004fea0003900000 */
[----:B------:R-:W2:Y:S02]  /*a870*/  @!P0 SYNCS.PHASECHK.TRANS64 P0, [R0+URZ+0xb0], R2 ;  /* 0x0000b002000085a7 */ /* 0x000ea400080010ff */
[----:B--2---:R-:W-:Y:S05]  /*a880*/  @!P0 BRA `(.L_x_206) ;  /* 0xfffffffc00f08947 */ /* 0x004fea000383ffff */
[----:B------:R-:W-:Y:S05]  /*a890*/  BRA `(.L_x_207) ;  /* 0xffffffac002c7947 */ /* 0x000fea000383ffff */
.L_x_105:
[----:B--2---:R2:W3:Y:S02]  /*a8a0*/  SYNCS.PHASECHK.TRANS64.TRYWAIT P0, [R0+URZ+0xd0], R2 ;  /* 0x0000d002000075a7 */ /* 0x0044e400080011ff */
[----:B---3--:R-:W-:Y:S05]  /*a8b0*/  @!P0 NANOSLEEP.SYNCS 0x989680 ;  /* 0x009896800000895d */ /* 0x008fea0003900000 */
[----:B------:R-:W3:Y:S02]  /*a8c0*/  @!P0 SYNCS.PHASECHK.TRANS64 P0, [R0+URZ+0xd0], R2 ;  /* 0x0000d002000085a7 */ /* 0x000ee400080010ff */
[----:B---3--:R-:W-:Y:S05]  /*a8d0*/  @!P0 BRA `(.L_x_105) ;  /* 0xfffffffc00f08947 */ /* 0x008fea000383ffff */
[----:B------:R-:W-:Y:S05]  /*a8e0*/  BRA `(.L_x_208) ;  /* 0xffffffb000287947 */ /* 0x000fea000383ffff */
.L_x_117:
[----:B-1----:R-:W-:Y:S04]  /*a8f0*/  MOV R3, UR44 ;  /* 0x0000002c00037c02 */ /* 0x002fe80008000f00 */
[----:B------:R1:W2:Y:S03]  /*a900*/  SYNCS.PHASECHK.TRANS64.TRYWAIT P0, [R3+URZ+0x80], R4 ;  /* 0x00008004030075a7 */ /* 0x0002a600080011ff */
[----:B--2---:R-:W-:Y:S05]  /*a910*/  @!P0 NANOSLEEP.SYNCS 0x989680 ;  /* 0x009896800000895d */ /* 0x004fea0003900000 */
[----:B------:R-:W2:Y:S02]  /*a920*/  @!P0 SYNCS.PHASECHK.TRANS64 P0, [R3+URZ+0x80], R4 ;  /* 0x00008004030085a7 */ /* 0x000ea400080010ff */
[----:B--2---:R-:W-:Y:S05]  /*a930*/  @!P0 BRA `(.L_x_117) ;  /* 0xfffffffc00ec8947 */ /* 0x004fea000383ffff */
[----:B------:R-:W-:Y:S05]  /*a940*/  BRA `(.L_x_116) ;  /* 0xffffffbc00847947 */ /* 0x000fea000383ffff */
.L_x_119:
[----:B-1----:R1:W4:Y:S02]  /*a950*/  SYNCS.PHASECHK.TRANS64.TRYWAIT P1, [R120+URZ+0xf0], R0 ;  /* 0x0000f000780075a7 */ /* 0x00232400080211ff */
[----:B----4-:R-:W-:Y:S05]  /*a960*/  @!P1 NANOSLEEP.SYNCS 0x989680 ;  /* 0x009896800000995d */ /* 0x010fea0003900000 */
[----:B------:R-:W4:Y:S02]  /*a970*/  @!P1 SYNCS.PHASECHK.TRANS64 P1, [R120+URZ+0xf0], R0 ;  /* 0x0000f000780095a7 */ /* 0x000f2400080210ff */
[----:B----4-:R-:W-:Y:S05]  /*a980*/  @!P1 BRA `(.L_x_119) ;  /* 0xfffffffc00f09947 */ /* 0x010fea000383ffff */
[----:B------:R-:W-:Y:S05]  /*a990*/  BRA `(.L_x_118) ;  /* 0xffffffbc00ac7947 */ /* 0x000fea000383ffff */
.L_x_128:
[----:B---3--:R3:W4:Y:S02]  /*a9a0*/  SYNCS.PHASECHK.TRANS64.TRYWAIT P0, [R3+URZ+0x80], R0 ;  /* 0x00008000030075a7 */ /* 0x00872400080011ff */
[----:B----4-:R-:W-:Y:S05]  /*a9b0*/  @!P0 NANOSLEEP.SYNCS 0x989680 ;  /* 0x009896800000895d */ /* 0x010fea0003900000 */
[----:B------:R-:W4:Y:S02]  /*a9c0*/  @!P0 SYNCS.PHASECHK.TRANS64 P0, [R3+URZ+0x80], R0 ;  /* 0x00008000030085a7 */ /* 0x000f2400080010ff */
[----:B----4-:R-:W-:Y:S05]  /*a9d0*/  @!P0 BRA `(.L_x_128) ;  /* 0xfffffffc00f08947 */ /* 0x010fea000383ffff */
[----:B------:R-:W-:Y:S05]  /*a9e0*/  BRA `(.L_x_127) ;  /* 0xffffffc800987947 */ /* 0x000fea000383ffff */
.L_x_136:
[----:B---3--:R3:W4:Y:S02]  /*a9f0*/  SYNCS.PHASECHK.TRANS64.TRYWAIT P0, [R0+URZ+0x80], R7 ;  /* 0x00008007000075a7 */ /* 0x00872400080011ff */
[----:B----4-:R-:W-:Y:S05]  /*aa00*/  @!P0 NANOSLEEP.SYNCS 0x989680 ;  /* 0x009896800000895d */ /* 0x010fea0003900000 */
[----:B------:R-:W4:Y:S02]  /*aa10*/  @!P0 SYNCS.PHASECHK.TRANS64 P0, [R0+URZ+0x80], R7 ;  /* 0x00008007000085a7 */ /* 0x000f2400080010ff */
[----:B----4-:R-:W-:Y:S05]  /*aa20*/  @!P0 BRA `(.L_x_136) ;  /* 0xfffffffc00f08947 */ /* 0x010fea000383ffff */
[----:B------:R-:W-:Y:S05]  /*aa30*/  BRA `(.L_x_135) ;  /* 0xffffffd400ac7947 */ /* 0x000fea000383ffff */
.L_x_144:
[----:B---3--:R3:W4:Y:S02]  /*aa40*/  SYNCS.PHASECHK.TRANS64.TRYWAIT P0, [R0+URZ+0x80], R6 ;  /* 0x00008006000075a7 */ /* 0x00872400080011ff */
[----:B----4-:R-:W-:Y:S05]  /*aa50*/  @!P0 NANOSLEEP.SYNCS 0x989680 ;  /* 0x009896800000895d */ /* 0x010fea0003900000 */
[----:B------:R-:W4:Y:S02]  /*aa60*/  @!P0 SYNCS.PHASECHK.TRANS64 P0, [R0+URZ+0x80], R6 ;  /* 0x00008006000085a7 */ /* 0x000f2400080010ff */
[----:B----4-:R-:W-:Y:S05]  /*aa70*/  @!P0 BRA `(.L_x_144) ;  /* 0xfffffffc00f08947 */ /* 0x010fea000383ffff */
[----:B------:R-:W-:Y:S05]  /*aa80*/  BRA `(.L_x_143) ;  /* 0xffffffe000c07947 */ /* 0x000fea000383ffff */
        .weak           $__internal_0_$__cuda_sm10x_tcgen05_guardrail_trap_col_being_dealloced_not_returned_by_alloc
        .type           $__internal_0_$__cuda_sm10x_tcgen05_guardrail_trap_col_being_dealloced_not_returned_by_alloc,@function
        .size           $__internal_0_$__cuda_sm10x_tcgen05_guardrail_trap_col_being_dealloced_not_returned_by_alloc,($__internal_1_$__cuda_sm10x_tcgen05_guardrail_trap_phase_invalid_during_alloc - $__internal_0_$__cuda_sm10x_tcgen05_guardrail_trap_col_being_dealloced_not_returned_by_alloc)
$__internal_0_$__cuda_sm10x_tcgen05_guardrail_trap_col_being_dealloced_not_returned_by_alloc:
[----:B------:R-:W-:Y:S05]  /*aa90*/  BPT.TRAP 0x1 ;  /* 0x000000040000795c */ /* 0x000fea0000300000 */
[----:B------:R-:W-:-:S04]  /*aaa0*/  HFMA2 R3, -RZ, RZ, 0, 0 ;  /* 0x00000000ff037431 */ /* 0x000fc800000001ff */
[----:B------:R-:W-:Y:S05]  /*aab0*/  RET.REL.NODEC R2 `(_ZN7cutlass13device_kernelINS_4gemm6kernel13GemmUniversalIN4cute5tupleIJiiiiEEENS1_10collective13CollectiveMmaINS1_35MainloopSm100TmaUmmaWarpSpecializedILi8ELi2ELi4ENS5_IJNS4_1CILi2EEENSA_ILi1EEESC_EEEEENS5_IJNSA_ILi128EEENSA_ILi256EEENSA_ILi64EEEEEENS_6half_tENS5_IJlSC_lEEESJ_SK_NS4_8TiledMMAINS4_8MMA_AtomIJNS4_26SM100_MMA_F16BF16_2x1SM_SSISJ_SJ_fLi128ELi256ELNS4_4UMMA5MajorE0ELSP_0ELNSO_7ScaleInE0ELSQ_0EEEEEENS4_6LayoutINS5_IJSC_SC_SC_EEENS5_IJNSA_ILi0EEESV_SV_EEEEENS5_IJNS4_10UnderscoreESY_SY_EEEEENS4_18SM100_TMA_2SM_LOADENS4_14ComposedLayoutINS4_7SwizzleILi3ELi4ELi3EEENS4_18smem_ptr_flag_bitsILi16EEENST_INS5_IJNSA_ILi8EEESH_EEENS5_IJSH_SC_EEEEEEEvNS4_8identityES11_S1B_vS1C_EENS_8epilogue10collective18CollectiveEpilogueINS1E_23Sm100TmaWarpSpecializedILi4ELi2ELi32ELb1ELb0EEEJNS5_IJSH_SG_SH_EEENS5_IJNST_ISH_SC_EENST_INS5_IJNSA_ILi32EEESB_EEENS5_IJSC_SF_EEEEEEEESJ_SK_SJ_SK_NS1E_6fusion15FusionCallbacksIS1I_NS1Q_17LinCombPerRowBiasISJ_fSJ_SJ_fLi8ELNS_15FloatRoundStyleE2EEES1J_S1P_JEEENS4_5SM1004TMEM4LOAD26SM100_TMEM_LOAD_32dp32b32xENS4_13SM90_TMA_LOADENS12_INS13_ILi2ELi4ELi3EEES16_NST_INS5_IJS17_S1L_EEENS5_IJS1L_SC_EEEEEEENS4_39AutoVectorizingCopyWithAssumedAlignmentILi128EEENS4_14SM90_TMA_STOREES25_S27_S27_EEEvvEEEEvNT_6ParamsE) ;  /* 0xffffff5402507950 */ /* 0x000fea0003c3ffff */
        .weak           $__internal_1_$__cuda_sm10x_tcgen05_guardrail_trap_phase_invalid_during_alloc
        .type           $__internal_1_$__cuda_sm10x_tcgen05_guardrail_trap_phase_invalid_during_alloc,@function
        .size           $__internal_1_$__cuda_sm10x_tcgen05_guardrail_trap_phase_invalid_during_alloc,($__internal_2_$__cuda_sm10x_tcgen05_guardrail_trap_unallocated_columns_being_dealloced - $__internal_1_$__cuda_sm10x_tcgen05_guardrail_trap_phase_invalid_during_alloc)
$__internal_1_$__cuda_sm10x_tcgen05_guardrail_trap_phase_invalid_during_alloc:
[----:B------:R-:W-:Y:S05]  /*aac0*/  BPT.TRAP 0x1 ;  /* 0x000000040000795c */ /* 0x000fea0000300000 */
[----:B------:R-:W-:-:S04]  /*aad0*/  MOV R3, 0x0 ;  /* 0x0000000000037802 */ /* 0x000fc80000000f00 */
[----:B------:R-:W-:Y:S05]  /*aae0*/  RET.REL.NODEC R2 `(_ZN7cutlass13device_kernelINS_4gemm6kernel13GemmUniversalIN4cute5tupleIJiiiiEEENS1_10collective13CollectiveMmaINS1_35MainloopSm100TmaUmmaWarpSpecializedILi8ELi2ELi4ENS5_IJNS4_1CILi2EEENSA_ILi1EEESC_EEEEENS5_IJNSA_ILi128EEENSA_ILi256EEENSA_ILi64EEEEEENS_6half_tENS5_IJlSC_lEEESJ_SK_NS4_8TiledMMAINS4_8MMA_AtomIJNS4_26SM100_MMA_F16BF16_2x1SM_SSISJ_SJ_fLi128ELi256ELNS4_4UMMA5MajorE0ELSP_0ELNSO_7ScaleInE0ELSQ_0EEEEEENS4_6LayoutINS5_IJSC_SC_SC_EEENS5_IJNSA_ILi0EEESV_SV_EEEEENS5_IJNS4_10UnderscoreESY_SY_EEEEENS4_18SM100_TMA_2SM_LOADENS4_14ComposedLayoutINS4_7SwizzleILi3ELi4ELi3EEENS4_18smem_ptr_flag_bitsILi16EEENST_INS5_IJNSA_ILi8EEESH_EEENS5_IJSH_SC_EEEEEEEvNS4_8identityES11_S1B_vS1C_EENS_8epilogue10collective18CollectiveEpilogueINS1E_23Sm100TmaWarpSpecializedILi4ELi2ELi32ELb1ELb0EEEJNS5_IJSH_SG_SH_EEENS5_IJNST_ISH_SC_EENST_INS5_IJNSA_ILi32EEESB_EEENS5_IJSC_SF_EEEEEEEESJ_SK_SJ_SK_NS1E_6fusion15FusionCallbacksIS1I_NS1Q_17LinCombPerRowBiasISJ_fSJ_SJ_fLi8ELNS_15FloatRoundStyleE2EEES1J_S1P_JEEENS4_5SM1004TMEM4LOAD26SM100_TMEM_LOAD_32dp32b32xENS4_13SM90_TMA_LOADENS12_INS13_ILi2ELi4ELi3EEES16_NST_INS5_IJS17_S1L_EEENS5_IJS1L_SC_EEEEEEENS4_39AutoVectorizingCopyWithAssumedAlignmentILi128EEENS4_14SM90_TMA_STOREES25_S27_S27_EEEvvEEEEvNT_6ParamsE) ;  /* 0xffffff5402447950 */ /* 0x000fea0003c3ffff */
        .weak           $__internal_2_$__cuda_sm10x_tcgen05_guardrail_trap_unallocated_columns_being_dealloced
        .type           $__internal_2_$__cuda_sm10x_tcgen05_guardrail_trap_unallocated_columns_being_dealloced,@function
        .size           $__internal_2_$__cuda_sm10x_tcgen05_guardrail_trap_unallocated_columns_being_dealloced,(.L_x_210 - $__internal_2_$__cuda_sm10x_tcgen05_guardrail_trap_unallocated_columns_being_dealloced)
$__internal_2_$__cuda_sm10x_tcgen05_guardrail_trap_unallocated_columns_being_dealloced:
[----:B------:R-:W-:Y:S05]  /*aaf0*/  BPT.TRAP 0x1 ;  /* 0x000000040000795c */ /* 0x000fea0000300000 */
[----:B------:R-:W-:-:S04]  /*ab00*/  HFMA2 R3, -RZ, RZ, 0, 0 ;  /* 0x00000000ff037431 */ /* 0x000fc800000001ff */
[----:B------:R-:W-:Y:S05]  /*ab10*/  RET.REL.NODEC R2 `(_ZN7cutlass13device_kernelINS_4gemm6kernel13GemmUniversalIN4cute5tupleIJiiiiEEENS1_10collective13CollectiveMmaINS1_35MainloopSm100TmaUmmaWarpSpecializedILi8ELi2ELi4ENS5_IJNS4_1CILi2EEENSA_ILi1EEESC_EEEEENS5_IJNSA_ILi128EEENSA_ILi256EEENSA_ILi64EEEEEENS_6half_tENS5_IJlSC_lEEESJ_SK_NS4_8TiledMMAINS4_8MMA_AtomIJNS4_26SM100_MMA_F16BF16_2x1SM_SSISJ_SJ_fLi128ELi256ELNS4_4UMMA5MajorE0ELSP_0ELNSO_7ScaleInE0ELSQ_0EEEEEENS4_6LayoutINS5_IJSC_SC_SC_EEENS5_IJNSA_ILi0EEESV_SV_EEEEENS5_IJNS4_10UnderscoreESY_SY_EEEEENS4_18SM100_TMA_2SM_LOADENS4_14ComposedLayoutINS4_7SwizzleILi3ELi4ELi3EEENS4_18smem_ptr_flag_bitsILi16EEENST_INS5_IJNSA_ILi8EEESH_EEENS5_IJSH_SC_EEEEEEEvNS4_8identityES11_S1B_vS1C_EENS_8epilogue10collective18CollectiveEpilogueINS1E_23Sm100TmaWarpSpecializedILi4ELi2ELi32ELb1ELb0EEEJNS5_IJSH_SG_SH_EEENS5_IJNST_ISH_SC_EENST_INS5_IJNSA_ILi32EEESB_EEENS5_IJSC_SF_EEEEEEEESJ_SK_SJ_SK_NS1E_6fusion15FusionCallbacksIS1I_NS1Q_17LinCombPerRowBiasISJ_fSJ_SJ_fLi8ELNS_15FloatRoundStyleE2EEES1J_S1P_JEEENS4_5SM1004TMEM4LOAD26SM100_TMEM_LOAD_32dp32b32xENS4_13SM90_TMA_LOADENS12_INS13_ILi2ELi4ELi3EEES16_NST_INS5_IJS17_S1L_EEENS5_IJS1L_SC_EEEEEEENS4_39AutoVectorizingCopyWithAssumedAlignmentILi128EEENS4_14SM90_TMA_STOREES25_S27_S27_EEEvvEEEEvNT_6ParamsE) ;  /* 0xffffff5402387950 */ /* 0x000fea0003c3ffff */
.L_x_209:
[----:B------:R-:W-:-:S00]  /*ab20*/  BRA `(.L_x_209) ;  /* 0xfffffffc00fc7947 */ /* 0x000fc0000383ffff */
[----:B------:R-:W-:-:S00]  /*ab30*/  NOP ;  /* 0x0000000000007918 */ /* 0x000fc00000000000 */
        /* <DEDUP_REMOVED lines=12> */
.L_x_210:


//--------------------- .nv.global.init           --------------------------
	.section	.nv.global.init,"aw",@progbits
.nv.global.init:
	.type		$str$27,@object
	.size		$str$27,($str$28 - $str$27)
$str$27:
        /*0000*/ 	.byte	0x28, 0x61, 0x64, 0x64, 0x72, 0x65, 0x73, 0x73, 0x20, 0x26, 0x20, 0x6d, 0x61, 0x73, 0x6b, 0x29
        /*0010*/ 	.byte	0x20, 0x3d, 0x3d, 0x20, 0x30, 0x00
	.type		$str$28,@object
	.size		$str$28,($str$26 - $str$28)
$str$28:
        /*0016*/ 	.byte	0x2f, 0x74, 0x6d, 0x70, 0x2f, 0x63, 0x75, 0x74, 0x6c, 0x61, 0x73, 0x73, 0x5f, 0x73, 0x77, 0x65
        /*0026*/ 	.byte	0x65, 0x70, 0x5f, 0x73, 0x72, 0x63, 0x2f, 0x69, 0x6e, 0x63, 0x6c, 0x75, 0x64, 0x65, 0x2f, 0x63
        /*0036*/ 	.byte	0x75, 0x74, 0x65, 0x2f, 0x70, 0x6f, 0x69, 0x6e, 0x74, 0x65, 0x72, 0x5f, 0x66, 0x6c, 0x61, 0x67
        /*0046*/ 	.byte	0x67, 0x65, 0x64, 0x2e, 0x68, 0x70, 0x70, 0x00
	.type		$str$26,@object
	.size		$str$26,($str$25 - $str$26)
$str$26:
        /*004e*/ 	.byte	0x2f, 0x74, 0x6d, 0x70, 0x2f, 0x63, 0x75, 0x74, 0x6c, 0x61, 0x73, 0x73, 0x5f, 0x73, 0x77, 0x65
        /*005e*/ 	.byte	0x65, 0x70, 0x5f, 0x73, 0x72, 0x63, 0x2f, 0x69, 0x6e, 0x63, 0x6c, 0x75, 0x64, 0x65, 0x2f, 0x63
        /*006e*/ 	.byte	0x75, 0x74, 0x65, 0x2f, 0x61, 0x74, 0x6f, 0x6d, 0x2f, 0x63, 0x6f, 0x70, 0x79, 0x5f, 0x74, 0x72
        /*007e*/ 	.byte	0x61, 0x69, 0x74, 0x73, 0x5f, 0x73, 0x6d, 0x31, 0x30, 0x30, 0x2e, 0x68, 0x70, 0x70, 0x00
	.type		$str$25,@object
	.size		$str$25,(__unnamed_1 - $str$25)
$str$25:
        /*008d*/ 	.byte	0x28, 0x28, 0x75, 0x69, 0x6e, 0x74, 0x33, 0x32, 0x5f, 0x74, 0x28, 0x74, 0x68, 0x72, 0x65, 0x61
        /*009d*/ 	.byte	0x64, 0x49, 0x64, 0x78, 0x2e, 0x78, 0x29, 0x20, 0x2f, 0x20, 0x33, 0x32, 0x29, 0x20, 0x25, 0x20
        /*00ad*/ 	.byte	0x34, 0x29, 0x20, 0x3d, 0x3d, 0x20, 0x28, 0x28, 0x28, 0x74, 0x6d, 0x65, 0x6d, 0x5f, 0x61, 0x64
        /*00bd*/ 	.byte	0x64, 0x72, 0x20, 0x3e, 0x3e, 0x20, 0x31, 0x36, 0x29, 0x20, 0x2f, 0x20, 0x33, 0x32, 0x29, 0x20
        /*00cd*/ 	.byte	0x25, 0x20, 0x34, 0x29, 0x00
	.type		__unnamed_1,@object
	.size		__unnamed_1,(__unnamed_2 - __unnamed_1)
__unnamed_1:
        /*00d2*/ 	.byte	0x61, 0x75, 0x74, 0x6f, 0x20, 0x63, 0x75, 0x74, 0x65, 0x3a, 0x3a, 0x61, 0x73, 0x5f, 0x70, 0x6f
        /* <DEDUP_REMOVED lines=24> */
        /*0262*/ 	.byte	0x39, 0x36, 0x3e, 0x3e, 0x3e, 0x3e, 0x5d, 0x00
	.type		__unnamed_2,@object
	.size		__unnamed_2,(.L_2 - __unnamed_2)
__unnamed_2:
        /* <DEDUP_REMOVED lines=42> */
        /*050a*/ 	.byte	0x3e, 0x3e, 0x5d, 0x00
.L_2:


//--------------------- .nv.shared._ZN7cutlass13device_kernelINS_4gemm6kernel13GemmUniversalIN4cute5tupleIJiiiiEEENS1_10collective13CollectiveMmaINS1_35MainloopSm100TmaUmmaWarpSpecializedILi8ELi2ELi4ENS5_IJNS4_1CILi2EEENSA_ILi1EEESC_EEEEENS5_IJNSA_ILi128EEENSA_ILi256EEENSA_ILi64EEEEEENS_6half_tENS5_IJlSC_lEEESJ_SK_NS4_8TiledMMAINS4_8MMA_AtomIJNS4_26SM100_MMA_F16BF16_2x1SM_SSISJ_SJ_fLi128ELi256ELNS4_4UMMA5MajorE0ELSP_0ELNSO_7ScaleInE0ELSQ_0EEEEEENS4_6LayoutINS5_IJSC_SC_SC_EEENS5_IJNSA_ILi0EEESV_SV_EEEEENS5_IJNS4_10UnderscoreESY_SY_EEEEENS4_18SM100_TMA_2SM_LOADENS4_14ComposedLayoutINS4_7SwizzleILi3ELi4ELi3EEENS4_18smem_ptr_flag_bitsILi16EEENST_INS5_IJNSA_ILi8EEESH_EEENS5_IJSH_SC_EEEEEEEvNS4_8identityES11_S1B_vS1C_EENS_8epilogue10collective18CollectiveEpilogueINS1E_23Sm100TmaWarpSpecializedILi4ELi2ELi32ELb1ELb0EEEJNS5_IJSH_SG_SH_EEENS5_IJNST_ISH_SC_EENST_INS5_IJNSA_ILi32EEESB_EEENS5_IJSC_SF_EEEEEEEESJ_SK_SJ_SK_NS1E_6fusion15FusionCallbacksIS1I_NS1Q_17LinCombPerRowBiasISJ_fSJ_SJ_fLi8ELNS_15FloatRoundStyleE2EEES1J_S1P_JEEENS4_5SM1004TMEM4LOAD26SM100_TMEM_LOAD_32dp32b32xENS4_13SM90_TMA_LOADENS12_INS13_ILi2ELi4ELi3EEES16_NST_INS5_IJS17_S1L_EEENS5_IJS1L_SC_EEEEEEENS4_39AutoVectorizingCopyWithAssumedAlignmentILi128EEENS4_14SM90_TMA_STOREES25_S27_S27_EEEvvEEEEvNT_6ParamsE --------------------------
	.section	.nv.shared._ZN7cutlass13device_kernelINS_4gemm6kernel13GemmUniversalIN4cute5tupleIJiiiiEEENS1_10collective13CollectiveMmaINS1_35MainloopSm100TmaUmmaWarpSpecializedILi8ELi2ELi4ENS5_IJNS4_1CILi2EEENSA_ILi1EEESC_EEEEENS5_IJNSA_ILi128EEENSA_ILi256EEENSA_ILi64EEEEEENS_6half_tENS5_IJlSC_lEEESJ_SK_NS4_8TiledMMAINS4_8MMA_AtomIJNS4_26SM100_MMA_F16BF16_2x1SM_SSISJ_SJ_fLi128ELi256ELNS4_4UMMA5MajorE0ELSP_0ELNSO_7ScaleInE0ELSQ_0EEEEEENS4_6LayoutINS5_IJSC_SC_SC_EEENS5_IJNSA_ILi0EEESV_SV_EEEEENS5_IJNS4_10UnderscoreESY_SY_EEEEENS4_18SM100_TMA_2SM_LOADENS4_14ComposedLayoutINS4_7SwizzleILi3ELi4ELi3EEENS4_18smem_ptr_flag_bitsILi16EEENST_INS5_IJNSA_ILi8EEESH_EEENS5_IJSH_SC_EEEEEEEvNS4_8identityES11_S1B_vS1C_EENS_8epilogue10collective18CollectiveEpilogueINS1E_23Sm100TmaWarpSpecializedILi4ELi2ELi32ELb1ELb0EEEJNS5_IJSH_SG_SH_EEENS5_IJNST_ISH_SC_EENST_INS5_IJNSA_ILi32EEESB_EEENS5_IJSC_SF_EEEEEEEESJ_SK_SJ_SK_NS1E_6fusion15FusionCallbacksIS1I_NS1Q_17LinCombPerRowBiasISJ_fSJ_SJ_fLi8ELNS_15FloatRoundStyleE2EEES1J_S1P_JEEENS4_5SM1004TMEM4LOAD26SM100_TMEM_LOAD_32dp32b32xENS4_13SM90_TMA_LOADENS12_INS13_ILi2ELi4ELi3EEES16_NST_INS5_IJS17_S1L_EEENS5_IJS1L_SC_EEEEEEENS4_39AutoVectorizingCopyWithAssumedAlignmentILi128EEENS4_14SM90_TMA_STOREES25_S27_S27_EEEvvEEEEvNT_6ParamsE,"aw",@nobits
	.sectionflags	@""
	.align	16
	.zero		1024


//--------------------- .nv.shared.reserved.0     --------------------------
	.section	.nv.shared.reserved.0,"aw",@nobits
	.weak		__nv_reservedSMEM_offset_0_alias
	.size		__nv_reservedSMEM_offset_0_alias, 0, 64
	.other		__nv_reservedSMEM_offset_0_alias,@"STO_CUDA_RESERVED_SHARED STV_DEFAULT"
__nv_reservedSMEM_offset_0_alias:
	.zero		0
.nv.shared.reserved.0:
	.zero		64
	.weak		__nv_reservedSMEM_tcgen05_partition
	.type		__nv_reservedSMEM_tcgen05_partition,@object
	.size		__nv_reservedSMEM_tcgen05_partition,(.L_0 - __nv_reservedSMEM_tcgen05_partition)
__nv_reservedSMEM_tcgen05_partition:
	.zero		32
.L_0:


//--------------------- .nv.global                --------------------------
	.section	.nv.global,"aw",@nobits
.nv.global:
	.type		_ZN39_INTERNAL_2c8495d6_4_k_cu_5cf3be09_39454cute1_E,@object
	.size		_ZN39_INTERNAL_2c8495d6_4_k_cu_5cf3be09_39454cute1_E,(_ZN39_INTERNAL_2c8495d6_4_k_cu_5cf3be09_39454cuda3std3__45__cpo6cbeginE - _ZN39_INTERNAL_2c8495d6_4_k_cu_5cf3be09_39454cute1_E)
_ZN39_INTERNAL_2c8495d6_4_k_cu_5cf3be09_39454cute1_E:
	.zero		1
	.type		_ZN39_INTERNAL_2c8495d6_4_k_cu_5cf3be09_39454cuda3std3__45__cpo6cbeginE,@object
	.size		_ZN39_INTERNAL_2c8495d6_4_k_cu_5cf3be09_39454cuda3std3__45__cpo6cbeginE,(_ZN39_INTERNAL_2c8495d6_4_k_cu_5cf3be09_39454cuda3std3__48in_placeE - _ZN39_INTERNAL_2c8495d6_4_k_cu_5cf3be09_39454cuda3std3__45__cpo6cbeginE)
_ZN39_INTERNAL_2c8495d6_4_k_cu_5cf3be09_39454cuda3std3__45__cpo6cbeginE:
	.zero		1
	.type		_ZN39_INTERNAL_2c8495d6_4_k_cu_5cf3be09_39454cuda3std3__48in_placeE,@object
	.size		_ZN39_INTERNAL_2c8495d6_4_k_cu_5cf3be09_39454cuda3std3__48in_placeE,(_ZN39_INTERNAL_2c8495d6_4_k_cu_5cf3be09_39454cuda3std6ranges3__45__cpo9iter_moveE - _ZN39_INTERNAL_2c8495d6_4_k_cu_5cf3be09_39454cuda3std3__48in_placeE)
_ZN39_INTERNAL_2c8495d6_4_k_cu_5cf3be09_39454cuda3std3__48in_placeE:
	.zero		1
	.type		_ZN39_INTERNAL_2c8495d6_4_k_cu_5cf3be09_39454cuda3std6ranges3__45__cpo9iter_moveE,@object
	.size		_ZN39_INTERNAL_2c8495d6_4_k_cu_5cf3be09_39454cuda3std6ranges3__45__cpo9iter_moveE,(_ZN39_INTERNAL_2c8495d6_4_k_cu_5cf3be09_39454cuda3std3__45__cpo5beginE - _ZN39_INTERNAL_2c8495d6_4_k_cu_5cf3be09_39454cuda3std6ranges3__45__cpo9iter_moveE)
_ZN39_INTERNAL_2c8495d6_4_k_cu_5cf3be09_39454cuda3std6ranges3__45__cpo9iter_moveE:
	.zero		1
	.type		_ZN39_INTERNAL_2c8495d6_4_k_cu_5cf3be09_39454cuda3std3__45__cpo5beginE,@object
	.size		_ZN39_INTERNAL_2c8495d6_4_k_cu_5cf3be09_39454cuda3std3__45__cpo5beginE,(_ZN39_INTERNAL_2c8495d6_4_k_cu_5cf3be09_39454cuda3std3__441_GLOBAL__N__2c8495d6_4_k_cu_5cf3be09_39456ignoreE - _ZN39_INTERNAL_2c8495d6_4_k_cu_5cf3be09_39454cuda3std3__45__cpo5beginE)
_ZN39_INTERNAL_2c8495d6_4_k_cu_5cf3be09_39454cuda3std3__45__cpo5beginE:
	.zero		1
	.type		_ZN39_INTERNAL_2c8495d6_4_k_cu_5cf3be09_39454cuda3std3__441_GLOBAL__N__2c8495d6_4_k_cu_5cf3be09_39456ignoreE,@object
	.size		_ZN39_INTERNAL_2c8495d6_4_k_cu_5cf3be09_39454cuda3std3__441_GLOBAL__N__2c8495d6_4_k_cu_5cf3be09_39456ignoreE,(_ZN39_INTERNAL_2c8495d6_4_k_cu_5cf3be09_39454cute7productE - _ZN39_INTERNAL_2c8495d6_4_k_cu_5cf3be09_39454cuda3std3__441_GLOBAL__N__2c8495d6_4_k_cu_5cf3be09_39456ignoreE)
_ZN39_INTERNAL_2c8495d6_4_k_cu_5cf3be09_39454cuda3std3__441_GLOBAL__N__2c8495d6_4_k_cu_5cf3be09_39456ignoreE:
	.zero		1
	.type		_ZN39_INTERNAL_2c8495d6_4_k_cu_5cf3be09_39454cute7productE,@object
	.size		_ZN39_INTERNAL_2c8495d6_4_k_cu_5cf3be09_39454cute7productE,(_ZN39_INTERNAL_2c8495d6_4_k_cu_5cf3be09_39454cuda3std3__45__cpo3endE - _ZN39_INTERNAL_2c8495d6_4_k_cu_5cf3be09_39454cute7productE)
_ZN39_INTERNAL_2c8495d6_4_k_cu_5cf3be09_39454cute7productE:
	.zero		1
	.type		_ZN39_INTERNAL_2c8495d6_4_k_cu_5cf3be09_39454cuda3std3__45__cpo3endE,@object
	.size		_ZN39_INTERNAL_2c8495d6_4_k_cu_5cf3be09_39454cuda3std3__45__cpo3endE,(_ZN39_INTERNAL_2c8495d6_4_k_cu_5cf3be09_39454cuda3std3__419piecewise_constructE - _ZN39_INTERNAL_2c8495d6_4_k_cu_5cf3be09_39454cuda3std3__45__cpo3endE)
_ZN39_INTERNAL_2c8495d6_4_k_cu_5cf3be09_39454cuda3std3__45__cpo3endE:
	.zero		1
	.type		_ZN39_INTERNAL_2c8495d6_4_k_cu_5cf3be09_39454cuda3std3__419piecewise_constructE,@object
	.size		_ZN39_INTERNAL_2c8495d6_4_k_cu_5cf3be09_39454cuda3std3__419piecewise_constructE,(_ZN39_INTERNAL_2c8495d6_4_k_cu_5cf3be09_39454cuda3std3__45__cpo4cendE - _ZN39_INTERNAL_2c8495d6_4_k_cu_5cf3be09_39454cuda3std3__419piecewise_constructE)
_ZN39_INTERNAL_2c8495d6_4_k_cu_5cf3be09_39454cuda3std3__419piecewise_constructE:
	.zero		1
	.type		_ZN39_INTERNAL_2c8495d6_4_k_cu_5cf3be09_39454cuda3std3__45__cpo4cendE,@object
	.size		_ZN39_INTERNAL_2c8495d6_4_k_cu_5cf3be09_39454cuda3std3__45__cpo4cendE,(_ZN39_INTERNAL_2c8495d6_4_k_cu_5cf3be09_39454cuda3std6ranges3__45__cpo4swapE - _ZN39_INTERNAL_2c8495d6_4_k_cu_5cf3be09_39454cuda3std3__45__cpo4cendE)
_ZN39_INTERNAL_2c8495d6_4_k_cu_5cf3be09_39454cuda3std3__45__cpo4cendE:
	.zero		1
	.type		_ZN39_INTERNAL_2c8495d6_4_k_cu_5cf3be09_39454cuda3std6ranges3__45__cpo4swapE,@object
	.size		_ZN39_INTERNAL_2c8495d6_4_k_cu_5cf3be09_39454cuda3std6ranges3__45__cpo4swapE,(.L_10 - _ZN39_INTERNAL_2c8495d6_4_k_cu_5cf3be09_39454cuda3std6ranges3__45__cpo4swapE)
_ZN39_INTERNAL_2c8495d6_4_k_cu_5cf3be09_39454cuda3std6ranges3__45__cpo4swapE:
	.zero		1
.L_10:


//--------------------- .nv.constant0._ZN7cutlass13device_kernelINS_4gemm6kernel13GemmUniversalIN4cute5tupleIJiiiiEEENS1_10collective13CollectiveMmaINS1_35MainloopSm100TmaUmmaWarpSpecializedILi8ELi2ELi4ENS5_IJNS4_1CILi2EEENSA_ILi1EEESC_EEEEENS5_IJNSA_ILi128EEENSA_ILi256EEENSA_ILi64EEEEEENS_6half_tENS5_IJlSC_lEEESJ_SK_NS4_8TiledMMAINS4_8MMA_AtomIJNS4_26SM100_MMA_F16BF16_2x1SM_SSISJ_SJ_fLi128ELi256ELNS4_4UMMA5MajorE0ELSP_0ELNSO_7ScaleInE0ELSQ_0EEEEEENS4_6LayoutINS5_IJSC_SC_SC_EEENS5_IJNSA_ILi0EEESV_SV_EEEEENS5_IJNS4_10UnderscoreESY_SY_EEEEENS4_18SM100_TMA_2SM_LOADENS4_14ComposedLayoutINS4_7SwizzleILi3ELi4ELi3EEENS4_18smem_ptr_flag_bitsILi16EEENST_INS5_IJNSA_ILi8EEESH_EEENS5_IJSH_SC_EEEEEEEvNS4_8identityES11_S1B_vS1C_EENS_8epilogue10collective18CollectiveEpilogueINS1E_23Sm100TmaWarpSpecializedILi4ELi2ELi32ELb1ELb0EEEJNS5_IJSH_SG_SH_EEENS5_IJNST_ISH_SC_EENST_INS5_IJNSA_ILi32EEESB_EEENS5_IJSC_SF_EEEEEEEESJ_SK_SJ_SK_NS1E_6fusion15FusionCallbacksIS1I_NS1Q_17LinCombPerRowBiasISJ_fSJ_SJ_fLi8ELNS_15FloatRoundStyleE2EEES1J_S1P_JEEENS4_5SM1004TMEM4LOAD26SM100_TMEM_LOAD_32dp32b32xENS4_13SM90_TMA_LOADENS12_INS13_ILi2ELi4ELi3EEES16_NST_INS5_IJS17_S1L_EEENS5_IJS1L_SC_EEEEEEENS4_39AutoVectorizingCopyWithAssumedAlignmentILi128EEENS4_14SM90_TMA_STOREES25_S27_S27_EEEvvEEEEvNT_6ParamsE --------------------------
	.section	.nv.constant0._ZN7cutlass13device_kernelINS_4gemm6kernel13GemmUniversalIN4cute5tupleIJiiiiEEENS1_10collective13CollectiveMmaINS1_35MainloopSm100TmaUmmaWarpSpecializedILi8ELi2ELi4ENS5_IJNS4_1CILi2EEENSA_ILi1EEESC_EEEEENS5_IJNSA_ILi128EEENSA_ILi256EEENSA_ILi64EEEEEENS_6half_tENS5_IJlSC_lEEESJ_SK_NS4_8TiledMMAINS4_8MMA_AtomIJNS4_26SM100_MMA_F16BF16_2x1SM_SSISJ_SJ_fLi128ELi256ELNS4_4UMMA5MajorE0ELSP_0ELNSO_7ScaleInE0ELSQ_0EEEEEENS4_6LayoutINS5_IJSC_SC_SC_EEENS5_IJNSA_ILi0EEESV_SV_EEEEENS5_IJNS4_10UnderscoreESY_SY_EEEEENS4_18SM100_TMA_2SM_LOADENS4_14ComposedLayoutINS4_7SwizzleILi3ELi4ELi3EEENS4_18smem_ptr_flag_bitsILi16EEENST_INS5_IJNSA_ILi8EEESH_EEENS5_IJSH_SC_EEEEEEEvNS4_8identityES11_S1B_vS1C_EENS_8epilogue10collective18CollectiveEpilogueINS1E_23Sm100TmaWarpSpecializedILi4ELi2ELi32ELb1ELb0EEEJNS5_IJSH_SG_SH_EEENS5_IJNST_ISH_SC_EENST_INS5_IJNSA_ILi32EEESB_EEENS5_IJSC_SF_EEEEEEEESJ_SK_SJ_SK_NS1E_6fusion15FusionCallbacksIS1I_NS1Q_17LinCombPerRowBiasISJ_fSJ_SJ_fLi8ELNS_15FloatRoundStyleE2EEES1J_S1P_JEEENS4_5SM1004TMEM4LOAD26SM100_TMEM_LOAD_32dp32b32xENS4_13SM90_TMA_LOADENS12_INS13_ILi2ELi4ELi3EEES16_NST_INS5_IJS17_S1L_EEENS5_IJS1L_SC_EEEEEEENS4_39AutoVectorizingCopyWithAssumedAlignmentILi128EEENS4_14SM90_TMA_STOREES25_S27_S27_EEEvvEEEEvNT_6ParamsE,"a",@progbits
	.sectionflags	@""
	.align	4
.nv.constant0._ZN7cutlass13device_kernelINS_4gemm6kernel13GemmUniversalIN4cute5tupleIJiiiiEEENS1_10collective13CollectiveMmaINS1_35MainloopSm100TmaUmmaWarpSpecializedILi8ELi2ELi4ENS5_IJNS4_1CILi2EEENSA_ILi1EEESC_EEEEENS5_IJNSA_ILi128EEENSA_ILi256EEENSA_ILi64EEEEEENS_6half_tENS5_IJlSC_lEEESJ_SK_NS4_8TiledMMAINS4_8MMA_AtomIJNS4_26SM100_MMA_F16BF16_2x1SM_SSISJ_SJ_fLi128ELi256ELNS4_4UMMA5MajorE0ELSP_0ELNSO_7ScaleInE0ELSQ_0EEEEEENS4_6LayoutINS5_IJSC_SC_SC_EEENS5_IJNSA_ILi0EEESV_SV_EEEEENS5_IJNS4_10UnderscoreESY_SY_EEEEENS4_18SM100_TMA_2SM_LOADENS4_14ComposedLayoutINS4_7SwizzleILi3ELi4ELi3EEENS4_18smem_ptr_flag_bitsILi16EEENST_INS5_IJNSA_ILi8EEESH_EEENS5_IJSH_SC_EEEEEEEvNS4_8identityES11_S1B_vS1C_EENS_8epilogue10collective18CollectiveEpilogueINS1E_23Sm100TmaWarpSpecializedILi4ELi2ELi32ELb1ELb0EEEJNS5_IJSH_SG_SH_EEENS5_IJNST_ISH_SC_EENST_INS5_IJNSA_ILi32EEESB_EEENS5_IJSC_SF_EEEEEEEESJ_SK_SJ_SK_NS1E_6fusion15FusionCallbacksIS1I_NS1Q_17LinCombPerRowBiasISJ_fSJ_SJ_fLi8ELNS_15FloatRoundStyleE2EEES1J_S1P_JEEENS4_5SM1004TMEM4LOAD26SM100_TMEM_LOAD_32dp32b32xENS4_13SM90_TMA_LOADENS12_INS13_ILi2ELi4ELi3EEES16_NST_INS5_IJS17_S1L_EEENS5_IJS1L_SC_EEEEEEENS4_39AutoVectorizingCopyWithAssumedAlignmentILi128EEENS4_14SM90_TMA_STOREES25_S27_S27_EEEvvEEEEvNT_6ParamsE:
	.zero		2944


//--------------------- SYMBOLS --------------------------

	.type		.nv.reservedSmem.offset0,@object
	.size		.nv.reservedSmem.offset0,0x4
	.type		.nv.reservedSmem.cap,@object
	.size		.nv.reservedSmem.cap,0x4
	.type		__assertfail,@function
